//
// Generated by NVIDIA NVVM Compiler
//
// Compiler Build ID: CL-36424714
// Cuda compilation tools, release 13.0, V13.0.88
// Based on NVVM 20.0.0
//

.version 9.0
.target sm_100
.address_size 64

	// .globl	_Z13mining_kerneljjPj
.global .align 4 .u32 d_hash_counter;
.const .align 4 .b8 k[256] = {152, 47, 138, 66, 145, 68, 55, 113, 207, 251, 192, 181, 165, 219, 181, 233, 91, 194, 86, 57, 241, 17, 241, 89, 164, 130, 63, 146, 213, 94, 28, 171, 152, 170, 7, 216, 1, 91, 131, 18, 190, 133, 49, 36, 195, 125, 12, 85, 116, 93, 190, 114, 254, 177, 222, 128, 167, 6, 220, 155, 116, 241, 155, 193, 193, 105, 155, 228, 134, 71, 190, 239, 198, 157, 193, 15, 204, 161, 12, 36, 111, 44, 233, 45, 170, 132, 116, 74, 220, 169, 176, 92, 218, 136, 249, 118, 82, 81, 62, 152, 109, 198, 49, 168, 200, 39, 3, 176, 199, 127, 89, 191, 243, 11, 224, 198, 71, 145, 167, 213, 81, 99, 202, 6, 103, 41, 41, 20, 133, 10, 183, 39, 56, 33, 27, 46, 252, 109, 44, 77, 19, 13, 56, 83, 84, 115, 10, 101, 187, 10, 106, 118, 46, 201, 194, 129, 133, 44, 114, 146, 161, 232, 191, 162, 75, 102, 26, 168, 112, 139, 75, 194, 163, 81, 108, 199, 25, 232, 146, 209, 36, 6, 153, 214, 133, 53, 14, 244, 112, 160, 106, 16, 22, 193, 164, 25, 8, 108, 55, 30, 76, 119, 72, 39, 181, 188, 176, 52, 179, 12, 28, 57, 74, 170, 216, 78, 79, 202, 156, 91, 243, 111, 46, 104, 238, 130, 143, 116, 111, 99, 165, 120, 20, 120, 200, 132, 8, 2, 199, 140, 250, 255, 190, 144, 235, 108, 80, 164, 247, 163, 249, 190, 242, 120, 113, 198};
.const .align 4 .b8 initial_hash[32] = {103, 230, 9, 106, 133, 174, 103, 187, 114, 243, 110, 60, 58, 245, 79, 165, 127, 82, 14, 81, 140, 104, 5, 155, 171, 217, 131, 31, 25, 205, 224, 91};

.visible .entry _Z13mining_kerneljjPj(
	.param .u32 _Z13mining_kerneljjPj_param_0,
	.param .u32 _Z13mining_kerneljjPj_param_1,
	.param .u64 .ptr .align 1 _Z13mining_kerneljjPj_param_2
)
{
	.local .align 16 .b8 	__local_depot0[256];
	.reg .b64 	%SP;
	.reg .b64 	%SPL;
	.reg .pred 	%p<6>;
	.reg .b32 	%r<424>;
	.reg .b64 	%rd<30>;

	mov.u64 	%SPL, __local_depot0;
	ld.param.u32 	%r64, [_Z13mining_kerneljjPj_param_0];
	add.u64 	%rd29, %SPL, 0;
	mov.u32 	%r65, %ctaid.x;
	mov.u32 	%r66, %ntid.x;
	mov.u32 	%r67, %tid.x;
	mad.lo.s32 	%r68, %r65, %r66, %r67;
	add.s32 	%r1, %r68, %r64;
	ld.const.u32 	%r2, [initial_hash+4];
	ld.const.u32 	%r3, [initial_hash+12];
	ld.const.u32 	%r4, [initial_hash+16];
	ld.const.u32 	%r5, [initial_hash+20];
	ld.const.u32 	%r6, [initial_hash+24];
	ld.const.u32 	%r7, [initial_hash+28];
	mov.b32 	%r402, 0;
	st.local.v4.u32 	[%rd29], {%r402, %r402, %r402, %r402};
	st.local.v4.u32 	[%rd29+16], {%r402, %r402, %r402, %r402};
	st.local.v4.u32 	[%rd29+32], {%r402, %r402, %r402, %r402};
	st.local.v4.u32 	[%rd29+48], {%r402, %r402, %r402, %r1};
	add.s64 	%rd27, %rd29, 40;
	mov.u32 	%r403, %r402;
	mov.u64 	%rd25, %rd27;
$L__BB0_1:
	add.s64 	%rd4, %rd25, 16;
	ld.local.v2.u32 	{%r11, %r69}, [%rd25+16];
	shf.l.wrap.b32 	%r70, %r11, %r11, 15;
	shf.l.wrap.b32 	%r71, %r11, %r11, 13;
	xor.b32  	%r72, %r70, %r71;
	shr.u32 	%r73, %r11, 10;
	xor.b32  	%r74, %r72, %r73;
	ld.local.u32 	%r75, [%rd25+-4];
	add.s32 	%r76, %r74, %r75;
	ld.local.v4.u32 	{%r77, %r78, %r79, %r80}, [%rd25+-40];
	mov.b64 	%rd15, {%r79, %r80};
	shf.l.wrap.b32 	%r81, %r78, %r78, 25;
	shf.l.wrap.b32 	%r82, %r78, %r78, 14;
	xor.b32  	%r83, %r81, %r82;
	shr.u32 	%r84, %r78, 3;
	xor.b32  	%r85, %r83, %r84;
	add.s32 	%r86, %r76, %r77;
	add.s32 	%r87, %r86, %r85;
	shf.l.wrap.b32 	%r88, %r69, %r69, 15;
	shf.l.wrap.b32 	%r89, %r69, %r69, 13;
	xor.b32  	%r90, %r88, %r89;
	shr.u32 	%r91, %r69, 10;
	xor.b32  	%r92, %r90, %r91;
	add.s32 	%r93, %r92, %r402;
	shf.l.wrap.b32 	%r94, %r79, %r79, 25;
	shf.l.wrap.b32 	%r95, %r79, %r79, 14;
	xor.b32  	%r96, %r94, %r95;
	shr.u32 	%r97, %r79, 3;
	xor.b32  	%r98, %r96, %r97;
	add.s32 	%r99, %r93, %r78;
	add.s32 	%r100, %r99, %r98;
	st.local.v2.u32 	[%rd25+24], {%r87, %r100};
	shf.l.wrap.b32 	%r101, %r87, %r87, 15;
	shf.l.wrap.b32 	%r102, %r87, %r87, 13;
	xor.b32  	%r103, %r101, %r102;
	shr.u32 	%r104, %r87, 10;
	xor.b32  	%r105, %r103, %r104;
	ld.local.u32 	%r106, [%rd25+4];
	add.s32 	%r107, %r105, %r106;
	shf.l.wrap.b32 	%r108, %r80, %r80, 25;
	shf.l.wrap.b32 	%r109, %r80, %r80, 14;
	xor.b32  	%r110, %r108, %r109;
	shr.u32 	%r111, %r80, 3;
	xor.b32  	%r112, %r110, %r111;
	add.s32 	%r113, %r107, %r79;
	add.s32 	%r114, %r113, %r112;
	st.local.u32 	[%rd25+32], %r114;
	shf.l.wrap.b32 	%r115, %r100, %r100, 15;
	shf.l.wrap.b32 	%r116, %r100, %r100, 13;
	xor.b32  	%r117, %r115, %r116;
	shr.u32 	%r118, %r100, 10;
	xor.b32  	%r119, %r117, %r118;
	ld.local.u32 	%r120, [%rd25+8];
	add.s32 	%r121, %r119, %r120;
	ld.local.u32 	%r122, [%rd25+-24];
	shf.l.wrap.b32 	%r123, %r122, %r122, 25;
	shf.l.wrap.b32 	%r124, %r122, %r122, 14;
	xor.b32  	%r125, %r123, %r124;
	shr.u32 	%r126, %r122, 3;
	xor.b32  	%r127, %r125, %r126;
	{ .reg .b32 tmp; mov.b64 {tmp, %r128}, %rd15; }
	add.s32 	%r129, %r121, %r128;
	add.s32 	%r130, %r129, %r127;
	st.local.u32 	[%rd25+36], %r130;
	add.s32 	%r403, %r403, 4;
	setp.ne.s32 	%p1, %r403, 48;
	mov.u32 	%r402, %r11;
	mov.u64 	%rd25, %rd4;
	@%p1 bra 	$L__BB0_1;
	ld.const.u32 	%r407, [initial_hash+8];
	mov.b32 	%r404, 0;
	mov.b64 	%rd26, 0;
	ld.const.u32 	%r405, [initial_hash];
	mov.u64 	%rd17, k;
	mov.u32 	%r406, %r2;
	mov.u32 	%r408, %r3;
	mov.u32 	%r409, %r4;
	mov.u32 	%r410, %r5;
	mov.u32 	%r411, %r6;
	mov.u32 	%r412, %r7;
$L__BB0_3:
	shf.l.wrap.b32 	%r132, %r409, %r409, 26;
	shf.l.wrap.b32 	%r133, %r409, %r409, 21;
	xor.b32  	%r134, %r132, %r133;
	shf.l.wrap.b32 	%r135, %r409, %r409, 7;
	xor.b32  	%r136, %r134, %r135;
	and.b32  	%r137, %r409, %r410;
	not.b32 	%r138, %r409;
	and.b32  	%r139, %r411, %r138;
	or.b32  	%r140, %r137, %r139;
	add.s64 	%rd18, %rd17, %rd26;
	ld.const.u32 	%r141, [%rd18];
	add.s64 	%rd19, %rd29, %rd26;
	ld.local.v4.u32 	{%r142, %r143, %r144, %r145}, [%rd19];
	add.s32 	%r146, %r140, %r412;
	add.s32 	%r147, %r146, %r136;
	add.s32 	%r148, %r147, %r141;
	add.s32 	%r149, %r148, %r142;
	shf.l.wrap.b32 	%r150, %r405, %r405, 30;
	shf.l.wrap.b32 	%r151, %r405, %r405, 19;
	xor.b32  	%r152, %r150, %r151;
	shf.l.wrap.b32 	%r153, %r405, %r405, 10;
	xor.b32  	%r154, %r152, %r153;
	xor.b32  	%r155, %r406, %r407;
	and.b32  	%r156, %r405, %r155;
	and.b32  	%r157, %r406, %r407;
	xor.b32  	%r158, %r156, %r157;
	add.s32 	%r159, %r154, %r158;
	add.s32 	%r412, %r149, %r408;
	add.s32 	%r408, %r159, %r149;
	shf.l.wrap.b32 	%r160, %r412, %r412, 26;
	shf.l.wrap.b32 	%r161, %r412, %r412, 21;
	xor.b32  	%r162, %r160, %r161;
	shf.l.wrap.b32 	%r163, %r412, %r412, 7;
	xor.b32  	%r164, %r162, %r163;
	and.b32  	%r165, %r412, %r409;
	not.b32 	%r166, %r412;
	and.b32  	%r167, %r410, %r166;
	or.b32  	%r168, %r165, %r167;
	ld.const.u32 	%r169, [%rd18+4];
	add.s32 	%r170, %r168, %r411;
	add.s32 	%r171, %r170, %r164;
	add.s32 	%r172, %r171, %r169;
	add.s32 	%r173, %r172, %r143;
	shf.l.wrap.b32 	%r174, %r408, %r408, 30;
	shf.l.wrap.b32 	%r175, %r408, %r408, 19;
	xor.b32  	%r176, %r174, %r175;
	shf.l.wrap.b32 	%r177, %r408, %r408, 10;
	xor.b32  	%r178, %r176, %r177;
	xor.b32  	%r179, %r405, %r406;
	and.b32  	%r180, %r408, %r179;
	and.b32  	%r181, %r405, %r406;
	xor.b32  	%r182, %r180, %r181;
	add.s32 	%r183, %r178, %r182;
	add.s32 	%r411, %r173, %r407;
	add.s32 	%r407, %r183, %r173;
	shf.l.wrap.b32 	%r184, %r411, %r411, 26;
	shf.l.wrap.b32 	%r185, %r411, %r411, 21;
	xor.b32  	%r186, %r184, %r185;
	shf.l.wrap.b32 	%r187, %r411, %r411, 7;
	xor.b32  	%r188, %r186, %r187;
	and.b32  	%r189, %r411, %r412;
	not.b32 	%r190, %r411;
	and.b32  	%r191, %r409, %r190;
	or.b32  	%r192, %r189, %r191;
	ld.const.u32 	%r193, [%rd18+8];
	add.s32 	%r194, %r192, %r410;
	add.s32 	%r195, %r194, %r188;
	add.s32 	%r196, %r195, %r193;
	add.s32 	%r197, %r196, %r144;
	shf.l.wrap.b32 	%r198, %r407, %r407, 30;
	shf.l.wrap.b32 	%r199, %r407, %r407, 19;
	xor.b32  	%r200, %r198, %r199;
	shf.l.wrap.b32 	%r201, %r407, %r407, 10;
	xor.b32  	%r202, %r200, %r201;
	xor.b32  	%r203, %r408, %r405;
	and.b32  	%r204, %r407, %r203;
	and.b32  	%r205, %r408, %r405;
	xor.b32  	%r206, %r204, %r205;
	add.s32 	%r207, %r202, %r206;
	add.s32 	%r410, %r197, %r406;
	add.s32 	%r406, %r207, %r197;
	shf.l.wrap.b32 	%r208, %r410, %r410, 26;
	shf.l.wrap.b32 	%r209, %r410, %r410, 21;
	xor.b32  	%r210, %r208, %r209;
	shf.l.wrap.b32 	%r211, %r410, %r410, 7;
	xor.b32  	%r212, %r210, %r211;
	and.b32  	%r213, %r410, %r411;
	not.b32 	%r214, %r410;
	and.b32  	%r215, %r412, %r214;
	or.b32  	%r216, %r213, %r215;
	ld.const.u32 	%r217, [%rd18+12];
	add.s32 	%r218, %r216, %r409;
	add.s32 	%r219, %r218, %r212;
	add.s32 	%r220, %r219, %r217;
	add.s32 	%r221, %r220, %r145;
	shf.l.wrap.b32 	%r222, %r406, %r406, 30;
	shf.l.wrap.b32 	%r223, %r406, %r406, 19;
	xor.b32  	%r224, %r222, %r223;
	shf.l.wrap.b32 	%r225, %r406, %r406, 10;
	xor.b32  	%r226, %r224, %r225;
	xor.b32  	%r227, %r407, %r408;
	and.b32  	%r228, %r406, %r227;
	and.b32  	%r229, %r407, %r408;
	xor.b32  	%r230, %r228, %r229;
	add.s32 	%r231, %r226, %r230;
	add.s32 	%r409, %r221, %r405;
	add.s32 	%r405, %r231, %r221;
	add.s32 	%r404, %r404, 4;
	add.s64 	%rd26, %rd26, 16;
	setp.ne.s32 	%p2, %r404, 64;
	@%p2 bra 	$L__BB0_3;
	ld.const.u32 	%r233, [initial_hash];
	add.s32 	%r32, %r233, %r405;
	add.s32 	%r417, %r2, %r406;
	ld.const.u32 	%r234, [initial_hash+8];
	add.s32 	%r418, %r234, %r407;
	add.s32 	%r419, %r3, %r408;
	add.s32 	%r420, %r4, %r409;
	add.s32 	%r421, %r5, %r410;
	add.s32 	%r422, %r6, %r411;
	add.s32 	%r423, %r7, %r412;
	mov.b32 	%r413, 0;
	mov.b32 	%r235, -2147483648;
	st.local.v4.u32 	[%rd29], {%r235, %r413, %r413, %r413};
	st.local.v4.u32 	[%rd29+16], {%r413, %r413, %r413, %r413};
	st.local.v4.u32 	[%rd29+32], {%r413, %r413, %r413, %r413};
	st.local.v4.u32 	[%rd29+48], {%r413, %r413, %r413, %r413};
	mov.u32 	%r414, %r413;
$L__BB0_5:
	add.s64 	%rd8, %rd27, 16;
	ld.local.v2.u32 	{%r43, %r236}, [%rd27+16];
	shf.l.wrap.b32 	%r237, %r43, %r43, 15;
	shf.l.wrap.b32 	%r238, %r43, %r43, 13;
	xor.b32  	%r239, %r237, %r238;
	shr.u32 	%r240, %r43, 10;
	xor.b32  	%r241, %r239, %r240;
	ld.local.u32 	%r242, [%rd27+-4];
	add.s32 	%r243, %r241, %r242;
	ld.local.v4.u32 	{%r244, %r245, %r246, %r247}, [%rd27+-40];
	mov.b64 	%rd20, {%r246, %r247};
	shf.l.wrap.b32 	%r248, %r245, %r245, 25;
	shf.l.wrap.b32 	%r249, %r245, %r245, 14;
	xor.b32  	%r250, %r248, %r249;
	shr.u32 	%r251, %r245, 3;
	xor.b32  	%r252, %r250, %r251;
	add.s32 	%r253, %r243, %r244;
	add.s32 	%r254, %r253, %r252;
	shf.l.wrap.b32 	%r255, %r236, %r236, 15;
	shf.l.wrap.b32 	%r256, %r236, %r236, 13;
	xor.b32  	%r257, %r255, %r256;
	shr.u32 	%r258, %r236, 10;
	xor.b32  	%r259, %r257, %r258;
	add.s32 	%r260, %r259, %r413;
	shf.l.wrap.b32 	%r261, %r246, %r246, 25;
	shf.l.wrap.b32 	%r262, %r246, %r246, 14;
	xor.b32  	%r263, %r261, %r262;
	shr.u32 	%r264, %r246, 3;
	xor.b32  	%r265, %r263, %r264;
	add.s32 	%r266, %r260, %r245;
	add.s32 	%r267, %r266, %r265;
	st.local.v2.u32 	[%rd27+24], {%r254, %r267};
	shf.l.wrap.b32 	%r268, %r254, %r254, 15;
	shf.l.wrap.b32 	%r269, %r254, %r254, 13;
	xor.b32  	%r270, %r268, %r269;
	shr.u32 	%r271, %r254, 10;
	xor.b32  	%r272, %r270, %r271;
	ld.local.u32 	%r273, [%rd27+4];
	add.s32 	%r274, %r272, %r273;
	shf.l.wrap.b32 	%r275, %r247, %r247, 25;
	shf.l.wrap.b32 	%r276, %r247, %r247, 14;
	xor.b32  	%r277, %r275, %r276;
	shr.u32 	%r278, %r247, 3;
	xor.b32  	%r279, %r277, %r278;
	add.s32 	%r280, %r274, %r246;
	add.s32 	%r281, %r280, %r279;
	st.local.u32 	[%rd27+32], %r281;
	shf.l.wrap.b32 	%r282, %r267, %r267, 15;
	shf.l.wrap.b32 	%r283, %r267, %r267, 13;
	xor.b32  	%r284, %r282, %r283;
	shr.u32 	%r285, %r267, 10;
	xor.b32  	%r286, %r284, %r285;
	ld.local.u32 	%r287, [%rd27+8];
	add.s32 	%r288, %r286, %r287;
	ld.local.u32 	%r289, [%rd27+-24];
	shf.l.wrap.b32 	%r290, %r289, %r289, 25;
	shf.l.wrap.b32 	%r291, %r289, %r289, 14;
	xor.b32  	%r292, %r290, %r291;
	shr.u32 	%r293, %r289, 3;
	xor.b32  	%r294, %r292, %r293;
	{ .reg .b32 tmp; mov.b64 {tmp, %r295}, %rd20; }
	add.s32 	%r296, %r288, %r295;
	add.s32 	%r297, %r296, %r294;
	st.local.u32 	[%rd27+36], %r297;
	add.s32 	%r414, %r414, 4;
	setp.ne.s32 	%p3, %r414, 48;
	mov.u32 	%r413, %r43;
	mov.u64 	%rd27, %rd8;
	@%p3 bra 	$L__BB0_5;
	mov.u64 	%rd22, k;
	add.s64 	%rd28, %rd22, 8;
	mov.b32 	%r415, 0;
	mov.u32 	%r416, %r32;
$L__BB0_7:
	shf.l.wrap.b32 	%r299, %r420, %r420, 26;
	shf.l.wrap.b32 	%r300, %r420, %r420, 21;
	xor.b32  	%r301, %r299, %r300;
	shf.l.wrap.b32 	%r302, %r420, %r420, 7;
	xor.b32  	%r303, %r301, %r302;
	and.b32  	%r304, %r420, %r421;
	not.b32 	%r305, %r420;
	and.b32  	%r306, %r422, %r305;
	or.b32  	%r307, %r304, %r306;
	ld.const.u32 	%r308, [%rd28+-8];
	ld.local.v4.u32 	{%r309, %r310, %r311, %r312}, [%rd29];
	add.s32 	%r313, %r307, %r423;
	add.s32 	%r314, %r313, %r303;
	add.s32 	%r315, %r314, %r308;
	add.s32 	%r316, %r315, %r309;
	shf.l.wrap.b32 	%r317, %r416, %r416, 30;
	shf.l.wrap.b32 	%r318, %r416, %r416, 19;
	xor.b32  	%r319, %r317, %r318;
	shf.l.wrap.b32 	%r320, %r416, %r416, 10;
	xor.b32  	%r321, %r319, %r320;
	xor.b32  	%r322, %r417, %r418;
	and.b32  	%r323, %r416, %r322;
	and.b32  	%r324, %r417, %r418;
	xor.b32  	%r325, %r323, %r324;
	add.s32 	%r326, %r321, %r325;
	add.s32 	%r423, %r316, %r419;
	add.s32 	%r419, %r326, %r316;
	shf.l.wrap.b32 	%r327, %r423, %r423, 26;
	shf.l.wrap.b32 	%r328, %r423, %r423, 21;
	xor.b32  	%r329, %r327, %r328;
	shf.l.wrap.b32 	%r330, %r423, %r423, 7;
	xor.b32  	%r331, %r329, %r330;
	and.b32  	%r332, %r423, %r420;
	not.b32 	%r333, %r423;
	and.b32  	%r334, %r421, %r333;
	or.b32  	%r335, %r332, %r334;
	ld.const.u32 	%r336, [%rd28+-4];
	add.s32 	%r337, %r335, %r422;
	add.s32 	%r338, %r337, %r331;
	add.s32 	%r339, %r338, %r336;
	add.s32 	%r340, %r339, %r310;
	shf.l.wrap.b32 	%r341, %r419, %r419, 30;
	shf.l.wrap.b32 	%r342, %r419, %r419, 19;
	xor.b32  	%r343, %r341, %r342;
	shf.l.wrap.b32 	%r344, %r419, %r419, 10;
	xor.b32  	%r345, %r343, %r344;
	xor.b32  	%r346, %r416, %r417;
	and.b32  	%r347, %r419, %r346;
	and.b32  	%r348, %r416, %r417;
	xor.b32  	%r349, %r347, %r348;
	add.s32 	%r350, %r345, %r349;
	add.s32 	%r422, %r340, %r418;
	add.s32 	%r418, %r350, %r340;
	shf.l.wrap.b32 	%r351, %r422, %r422, 26;
	shf.l.wrap.b32 	%r352, %r422, %r422, 21;
	xor.b32  	%r353, %r351, %r352;
	shf.l.wrap.b32 	%r354, %r422, %r422, 7;
	xor.b32  	%r355, %r353, %r354;
	and.b32  	%r356, %r422, %r423;
	not.b32 	%r357, %r422;
	and.b32  	%r358, %r420, %r357;
	or.b32  	%r359, %r356, %r358;
	ld.const.u32 	%r360, [%rd28];
	add.s32 	%r361, %r359, %r421;
	add.s32 	%r362, %r361, %r355;
	add.s32 	%r363, %r362, %r360;
	add.s32 	%r364, %r363, %r311;
	shf.l.wrap.b32 	%r365, %r418, %r418, 30;
	shf.l.wrap.b32 	%r366, %r418, %r418, 19;
	xor.b32  	%r367, %r365, %r366;
	shf.l.wrap.b32 	%r368, %r418, %r418, 10;
	xor.b32  	%r369, %r367, %r368;
	xor.b32  	%r370, %r419, %r416;
	and.b32  	%r371, %r418, %r370;
	and.b32  	%r372, %r419, %r416;
	xor.b32  	%r373, %r371, %r372;
	add.s32 	%r374, %r369, %r373;
	add.s32 	%r421, %r364, %r417;
	add.s32 	%r417, %r374, %r364;
	shf.l.wrap.b32 	%r375, %r421, %r421, 26;
	shf.l.wrap.b32 	%r376, %r421, %r421, 21;
	xor.b32  	%r377, %r375, %r376;
	shf.l.wrap.b32 	%r378, %r421, %r421, 7;
	xor.b32  	%r379, %r377, %r378;
	and.b32  	%r380, %r421, %r422;
	not.b32 	%r381, %r421;
	and.b32  	%r382, %r423, %r381;
	or.b32  	%r383, %r380, %r382;
	ld.const.u32 	%r384, [%rd28+4];
	add.s32 	%r385, %r383, %r420;
	add.s32 	%r386, %r385, %r379;
	add.s32 	%r387, %r386, %r384;
	add.s32 	%r388, %r387, %r312;
	shf.l.wrap.b32 	%r389, %r417, %r417, 30;
	shf.l.wrap.b32 	%r390, %r417, %r417, 19;
	xor.b32  	%r391, %r389, %r390;
	shf.l.wrap.b32 	%r392, %r417, %r417, 10;
	xor.b32  	%r393, %r391, %r392;
	xor.b32  	%r394, %r418, %r419;
	and.b32  	%r395, %r417, %r394;
	and.b32  	%r396, %r418, %r419;
	xor.b32  	%r397, %r395, %r396;
	add.s32 	%r398, %r393, %r397;
	add.s32 	%r420, %r388, %r416;
	add.s32 	%r416, %r398, %r388;
	add.s32 	%r415, %r415, 4;
	add.s64 	%rd29, %rd29, 16;
	add.s64 	%rd28, %rd28, 16;
	setp.ne.s32 	%p4, %r415, 64;
	@%p4 bra 	$L__BB0_7;
	ld.param.u32 	%r401, [_Z13mining_kerneljjPj_param_1];
	add.s32 	%r399, %r32, %r416;
	setp.ge.u32 	%p5, %r399, %r401;
	@%p5 bra 	$L__BB0_10;
	ld.param.u64 	%rd24, [_Z13mining_kerneljjPj_param_2];
	cvta.to.global.u64 	%rd23, %rd24;
	st.global.u32 	[%rd23], %r1;
$L__BB0_10:
	atom.global.add.u32 	%r400, [d_hash_counter], 1;
	ret;

}
	// .globl	_Z24anomaly_detection_kerneljPj
.visible .entry _Z24anomaly_detection_kerneljPj(
	.param .u32 _Z24anomaly_detection_kerneljPj_param_0,
	.param .u64 .ptr .align 1 _Z24anomaly_detection_kerneljPj_param_1
)
{
	.local .align 16 .b8 	__local_depot1[256];
	.reg .b64 	%SP;
	.reg .b64 	%SPL;
	.reg .pred 	%p<6>;
	.reg .b32 	%r<443>;
	.reg .b64 	%rd<35>;

	mov.u64 	%SPL, __local_depot1;
	ld.param.u32 	%r67, [_Z24anomaly_detection_kerneljPj_param_0];
	add.u64 	%rd34, %SPL, 0;
	mov.u32 	%r68, %ctaid.x;
	mov.u32 	%r69, %ntid.x;
	mov.u32 	%r70, %tid.x;
	mad.lo.s32 	%r1, %r68, %r69, %r70;
	add.s32 	%r2, %r67, %r1;
	// begin inline asm
	mov.u64 	%rd15, %clock64;
	// end inline asm
	ld.const.u32 	%r3, [initial_hash+20];
	ld.const.u32 	%r4, [initial_hash+24];
	ld.const.u32 	%r5, [initial_hash+28];
	mov.b32 	%r420, 0;
	st.local.v4.u32 	[%rd34], {%r420, %r420, %r420, %r420};
	st.local.v4.u32 	[%rd34+16], {%r420, %r420, %r420, %r420};
	st.local.v4.u32 	[%rd34+32], {%r420, %r420, %r420, %r420};
	st.local.v4.u32 	[%rd34+48], {%r420, %r420, %r420, %r2};
	add.s64 	%rd32, %rd34, 40;
	mov.u32 	%r421, %r420;
	mov.u64 	%rd30, %rd32;
$L__BB1_1:
	add.s64 	%rd5, %rd30, 16;
	ld.local.v2.u32 	{%r9, %r71}, [%rd30+16];
	shf.l.wrap.b32 	%r72, %r9, %r9, 15;
	shf.l.wrap.b32 	%r73, %r9, %r9, 13;
	xor.b32  	%r74, %r72, %r73;
	shr.u32 	%r75, %r9, 10;
	xor.b32  	%r76, %r74, %r75;
	ld.local.u32 	%r77, [%rd30+-4];
	add.s32 	%r78, %r76, %r77;
	ld.local.v4.u32 	{%r79, %r80, %r81, %r82}, [%rd30+-40];
	mov.b64 	%rd17, {%r81, %r82};
	shf.l.wrap.b32 	%r83, %r80, %r80, 25;
	shf.l.wrap.b32 	%r84, %r80, %r80, 14;
	xor.b32  	%r85, %r83, %r84;
	shr.u32 	%r86, %r80, 3;
	xor.b32  	%r87, %r85, %r86;
	add.s32 	%r88, %r78, %r79;
	add.s32 	%r89, %r88, %r87;
	shf.l.wrap.b32 	%r90, %r71, %r71, 15;
	shf.l.wrap.b32 	%r91, %r71, %r71, 13;
	xor.b32  	%r92, %r90, %r91;
	shr.u32 	%r93, %r71, 10;
	xor.b32  	%r94, %r92, %r93;
	add.s32 	%r95, %r94, %r420;
	shf.l.wrap.b32 	%r96, %r81, %r81, 25;
	shf.l.wrap.b32 	%r97, %r81, %r81, 14;
	xor.b32  	%r98, %r96, %r97;
	shr.u32 	%r99, %r81, 3;
	xor.b32  	%r100, %r98, %r99;
	add.s32 	%r101, %r95, %r80;
	add.s32 	%r102, %r101, %r100;
	st.local.v2.u32 	[%rd30+24], {%r89, %r102};
	shf.l.wrap.b32 	%r103, %r89, %r89, 15;
	shf.l.wrap.b32 	%r104, %r89, %r89, 13;
	xor.b32  	%r105, %r103, %r104;
	shr.u32 	%r106, %r89, 10;
	xor.b32  	%r107, %r105, %r106;
	ld.local.u32 	%r108, [%rd30+4];
	add.s32 	%r109, %r107, %r108;
	shf.l.wrap.b32 	%r110, %r82, %r82, 25;
	shf.l.wrap.b32 	%r111, %r82, %r82, 14;
	xor.b32  	%r112, %r110, %r111;
	shr.u32 	%r113, %r82, 3;
	xor.b32  	%r114, %r112, %r113;
	add.s32 	%r115, %r109, %r81;
	add.s32 	%r116, %r115, %r114;
	st.local.u32 	[%rd30+32], %r116;
	shf.l.wrap.b32 	%r117, %r102, %r102, 15;
	shf.l.wrap.b32 	%r118, %r102, %r102, 13;
	xor.b32  	%r119, %r117, %r118;
	shr.u32 	%r120, %r102, 10;
	xor.b32  	%r121, %r119, %r120;
	ld.local.u32 	%r122, [%rd30+8];
	add.s32 	%r123, %r121, %r122;
	ld.local.u32 	%r124, [%rd30+-24];
	shf.l.wrap.b32 	%r125, %r124, %r124, 25;
	shf.l.wrap.b32 	%r126, %r124, %r124, 14;
	xor.b32  	%r127, %r125, %r126;
	shr.u32 	%r128, %r124, 3;
	xor.b32  	%r129, %r127, %r128;
	{ .reg .b32 tmp; mov.b64 {tmp, %r130}, %rd17; }
	add.s32 	%r131, %r123, %r130;
	add.s32 	%r132, %r131, %r129;
	st.local.u32 	[%rd30+36], %r132;
	add.s32 	%r421, %r421, 4;
	setp.ne.s32 	%p1, %r421, 48;
	mov.u32 	%r420, %r9;
	mov.u64 	%rd30, %rd5;
	@%p1 bra 	$L__BB1_1;
	ld.const.u32 	%r425, [initial_hash+8];
	ld.const.u32 	%r424, [initial_hash+4];
	ld.const.u32 	%r426, [initial_hash+12];
	ld.const.u32 	%r427, [initial_hash+16];
	mov.b32 	%r422, 0;
	mov.b64 	%rd31, 0;
	ld.const.u32 	%r423, [initial_hash];
	mov.u64 	%rd19, k;
	mov.u32 	%r428, %r3;
	mov.u32 	%r429, %r4;
	mov.u32 	%r430, %r5;
$L__BB1_3:
	shf.l.wrap.b32 	%r134, %r427, %r427, 26;
	shf.l.wrap.b32 	%r135, %r427, %r427, 21;
	xor.b32  	%r136, %r134, %r135;
	shf.l.wrap.b32 	%r137, %r427, %r427, 7;
	xor.b32  	%r138, %r136, %r137;
	and.b32  	%r139, %r427, %r428;
	not.b32 	%r140, %r427;
	and.b32  	%r141, %r429, %r140;
	or.b32  	%r142, %r139, %r141;
	add.s64 	%rd20, %rd19, %rd31;
	ld.const.u32 	%r143, [%rd20];
	add.s64 	%rd21, %rd34, %rd31;
	ld.local.v4.u32 	{%r144, %r145, %r146, %r147}, [%rd21];
	add.s32 	%r148, %r142, %r430;
	add.s32 	%r149, %r148, %r138;
	add.s32 	%r150, %r149, %r143;
	add.s32 	%r151, %r150, %r144;
	shf.l.wrap.b32 	%r152, %r423, %r423, 30;
	shf.l.wrap.b32 	%r153, %r423, %r423, 19;
	xor.b32  	%r154, %r152, %r153;
	shf.l.wrap.b32 	%r155, %r423, %r423, 10;
	xor.b32  	%r156, %r154, %r155;
	xor.b32  	%r157, %r424, %r425;
	and.b32  	%r158, %r423, %r157;
	and.b32  	%r159, %r424, %r425;
	xor.b32  	%r160, %r158, %r159;
	add.s32 	%r161, %r156, %r160;
	add.s32 	%r430, %r151, %r426;
	add.s32 	%r426, %r161, %r151;
	shf.l.wrap.b32 	%r162, %r430, %r430, 26;
	shf.l.wrap.b32 	%r163, %r430, %r430, 21;
	xor.b32  	%r164, %r162, %r163;
	shf.l.wrap.b32 	%r165, %r430, %r430, 7;
	xor.b32  	%r166, %r164, %r165;
	and.b32  	%r167, %r430, %r427;
	not.b32 	%r168, %r430;
	and.b32  	%r169, %r428, %r168;
	or.b32  	%r170, %r167, %r169;
	ld.const.u32 	%r171, [%rd20+4];
	add.s32 	%r172, %r170, %r429;
	add.s32 	%r173, %r172, %r166;
	add.s32 	%r174, %r173, %r171;
	add.s32 	%r175, %r174, %r145;
	shf.l.wrap.b32 	%r176, %r426, %r426, 30;
	shf.l.wrap.b32 	%r177, %r426, %r426, 19;
	xor.b32  	%r178, %r176, %r177;
	shf.l.wrap.b32 	%r179, %r426, %r426, 10;
	xor.b32  	%r180, %r178, %r179;
	xor.b32  	%r181, %r423, %r424;
	and.b32  	%r182, %r426, %r181;
	and.b32  	%r183, %r423, %r424;
	xor.b32  	%r184, %r182, %r183;
	add.s32 	%r185, %r180, %r184;
	add.s32 	%r429, %r175, %r425;
	add.s32 	%r425, %r185, %r175;
	shf.l.wrap.b32 	%r186, %r429, %r429, 26;
	shf.l.wrap.b32 	%r187, %r429, %r429, 21;
	xor.b32  	%r188, %r186, %r187;
	shf.l.wrap.b32 	%r189, %r429, %r429, 7;
	xor.b32  	%r190, %r188, %r189;
	and.b32  	%r191, %r429, %r430;
	not.b32 	%r192, %r429;
	and.b32  	%r193, %r427, %r192;
	or.b32  	%r194, %r191, %r193;
	ld.const.u32 	%r195, [%rd20+8];
	add.s32 	%r196, %r194, %r428;
	add.s32 	%r197, %r196, %r190;
	add.s32 	%r198, %r197, %r195;
	add.s32 	%r199, %r198, %r146;
	shf.l.wrap.b32 	%r200, %r425, %r425, 30;
	shf.l.wrap.b32 	%r201, %r425, %r425, 19;
	xor.b32  	%r202, %r200, %r201;
	shf.l.wrap.b32 	%r203, %r425, %r425, 10;
	xor.b32  	%r204, %r202, %r203;
	xor.b32  	%r205, %r426, %r423;
	and.b32  	%r206, %r425, %r205;
	and.b32  	%r207, %r426, %r423;
	xor.b32  	%r208, %r206, %r207;
	add.s32 	%r209, %r204, %r208;
	add.s32 	%r428, %r199, %r424;
	add.s32 	%r424, %r209, %r199;
	shf.l.wrap.b32 	%r210, %r428, %r428, 26;
	shf.l.wrap.b32 	%r211, %r428, %r428, 21;
	xor.b32  	%r212, %r210, %r211;
	shf.l.wrap.b32 	%r213, %r428, %r428, 7;
	xor.b32  	%r214, %r212, %r213;
	and.b32  	%r215, %r428, %r429;
	not.b32 	%r216, %r428;
	and.b32  	%r217, %r430, %r216;
	or.b32  	%r218, %r215, %r217;
	ld.const.u32 	%r219, [%rd20+12];
	add.s32 	%r220, %r218, %r427;
	add.s32 	%r221, %r220, %r214;
	add.s32 	%r222, %r221, %r219;
	add.s32 	%r223, %r222, %r147;
	shf.l.wrap.b32 	%r224, %r424, %r424, 30;
	shf.l.wrap.b32 	%r225, %r424, %r424, 19;
	xor.b32  	%r226, %r224, %r225;
	shf.l.wrap.b32 	%r227, %r424, %r424, 10;
	xor.b32  	%r228, %r226, %r227;
	xor.b32  	%r229, %r425, %r426;
	and.b32  	%r230, %r424, %r229;
	and.b32  	%r231, %r425, %r426;
	xor.b32  	%r232, %r230, %r231;
	add.s32 	%r233, %r228, %r232;
	add.s32 	%r427, %r223, %r423;
	add.s32 	%r423, %r233, %r223;
	add.s32 	%r422, %r422, 4;
	add.s64 	%rd31, %rd31, 16;
	setp.ne.s32 	%p2, %r422, 64;
	@%p2 bra 	$L__BB1_3;
	ld.const.u32 	%r235, [initial_hash];
	add.s32 	%r33, %r235, %r423;
	ld.const.u32 	%r236, [initial_hash+4];
	add.s32 	%r34, %r236, %r424;
	ld.const.u32 	%r237, [initial_hash+8];
	add.s32 	%r436, %r237, %r425;
	ld.const.u32 	%r238, [initial_hash+12];
	add.s32 	%r437, %r238, %r426;
	ld.const.u32 	%r239, [initial_hash+16];
	add.s32 	%r438, %r239, %r427;
	add.s32 	%r439, %r3, %r428;
	add.s32 	%r440, %r4, %r429;
	add.s32 	%r441, %r5, %r430;
	mov.b32 	%r431, 0;
	mov.b32 	%r240, -2147483648;
	st.local.v4.u32 	[%rd34], {%r240, %r431, %r431, %r431};
	st.local.v4.u32 	[%rd34+16], {%r431, %r431, %r431, %r431};
	st.local.v4.u32 	[%rd34+32], {%r431, %r431, %r431, %r431};
	st.local.v4.u32 	[%rd34+48], {%r431, %r431, %r431, %r431};
	mov.u32 	%r432, %r431;
$L__BB1_5:
	add.s64 	%rd9, %rd32, 16;
	ld.local.v2.u32 	{%r44, %r241}, [%rd32+16];
	shf.l.wrap.b32 	%r242, %r44, %r44, 15;
	shf.l.wrap.b32 	%r243, %r44, %r44, 13;
	xor.b32  	%r244, %r242, %r243;
	shr.u32 	%r245, %r44, 10;
	xor.b32  	%r246, %r244, %r245;
	ld.local.u32 	%r247, [%rd32+-4];
	add.s32 	%r248, %r246, %r247;
	ld.local.v4.u32 	{%r249, %r250, %r251, %r252}, [%rd32+-40];
	mov.b64 	%rd22, {%r251, %r252};
	shf.l.wrap.b32 	%r253, %r250, %r250, 25;
	shf.l.wrap.b32 	%r254, %r250, %r250, 14;
	xor.b32  	%r255, %r253, %r254;
	shr.u32 	%r256, %r250, 3;
	xor.b32  	%r257, %r255, %r256;
	add.s32 	%r258, %r248, %r249;
	add.s32 	%r259, %r258, %r257;
	shf.l.wrap.b32 	%r260, %r241, %r241, 15;
	shf.l.wrap.b32 	%r261, %r241, %r241, 13;
	xor.b32  	%r262, %r260, %r261;
	shr.u32 	%r263, %r241, 10;
	xor.b32  	%r264, %r262, %r263;
	add.s32 	%r265, %r264, %r431;
	shf.l.wrap.b32 	%r266, %r251, %r251, 25;
	shf.l.wrap.b32 	%r267, %r251, %r251, 14;
	xor.b32  	%r268, %r266, %r267;
	shr.u32 	%r269, %r251, 3;
	xor.b32  	%r270, %r268, %r269;
	add.s32 	%r271, %r265, %r250;
	add.s32 	%r272, %r271, %r270;
	st.local.v2.u32 	[%rd32+24], {%r259, %r272};
	shf.l.wrap.b32 	%r273, %r259, %r259, 15;
	shf.l.wrap.b32 	%r274, %r259, %r259, 13;
	xor.b32  	%r275, %r273, %r274;
	shr.u32 	%r276, %r259, 10;
	xor.b32  	%r277, %r275, %r276;
	ld.local.u32 	%r278, [%rd32+4];
	add.s32 	%r279, %r277, %r278;
	shf.l.wrap.b32 	%r280, %r252, %r252, 25;
	shf.l.wrap.b32 	%r281, %r252, %r252, 14;
	xor.b32  	%r282, %r280, %r281;
	shr.u32 	%r283, %r252, 3;
	xor.b32  	%r284, %r282, %r283;
	add.s32 	%r285, %r279, %r251;
	add.s32 	%r286, %r285, %r284;
	st.local.u32 	[%rd32+32], %r286;
	shf.l.wrap.b32 	%r287, %r272, %r272, 15;
	shf.l.wrap.b32 	%r288, %r272, %r272, 13;
	xor.b32  	%r289, %r287, %r288;
	shr.u32 	%r290, %r272, 10;
	xor.b32  	%r291, %r289, %r290;
	ld.local.u32 	%r292, [%rd32+8];
	add.s32 	%r293, %r291, %r292;
	ld.local.u32 	%r294, [%rd32+-24];
	shf.l.wrap.b32 	%r295, %r294, %r294, 25;
	shf.l.wrap.b32 	%r296, %r294, %r294, 14;
	xor.b32  	%r297, %r295, %r296;
	shr.u32 	%r298, %r294, 3;
	xor.b32  	%r299, %r297, %r298;
	{ .reg .b32 tmp; mov.b64 {tmp, %r300}, %rd22; }
	add.s32 	%r301, %r293, %r300;
	add.s32 	%r302, %r301, %r299;
	st.local.u32 	[%rd32+36], %r302;
	add.s32 	%r432, %r432, 4;
	setp.ne.s32 	%p3, %r432, 48;
	mov.u32 	%r431, %r44;
	mov.u64 	%rd32, %rd9;
	@%p3 bra 	$L__BB1_5;
	mov.u64 	%rd24, k;
	add.s64 	%rd33, %rd24, 8;
	mov.b32 	%r433, 0;
	mov.u32 	%r434, %r33;
	mov.u32 	%r435, %r34;
$L__BB1_7:
	shf.l.wrap.b32 	%r304, %r438, %r438, 26;
	shf.l.wrap.b32 	%r305, %r438, %r438, 21;
	xor.b32  	%r306, %r304, %r305;
	shf.l.wrap.b32 	%r307, %r438, %r438, 7;
	xor.b32  	%r308, %r306, %r307;
	and.b32  	%r309, %r438, %r439;
	not.b32 	%r310, %r438;
	and.b32  	%r311, %r440, %r310;
	or.b32  	%r312, %r309, %r311;
	ld.const.u32 	%r313, [%rd33+-8];
	ld.local.v4.u32 	{%r314, %r315, %r316, %r317}, [%rd34];
	add.s32 	%r318, %r312, %r441;
	add.s32 	%r319, %r318, %r308;
	add.s32 	%r320, %r319, %r313;
	add.s32 	%r321, %r320, %r314;
	shf.l.wrap.b32 	%r322, %r434, %r434, 30;
	shf.l.wrap.b32 	%r323, %r434, %r434, 19;
	xor.b32  	%r324, %r322, %r323;
	shf.l.wrap.b32 	%r325, %r434, %r434, 10;
	xor.b32  	%r326, %r324, %r325;
	xor.b32  	%r327, %r435, %r436;
	and.b32  	%r328, %r434, %r327;
	and.b32  	%r329, %r435, %r436;
	xor.b32  	%r330, %r328, %r329;
	add.s32 	%r331, %r326, %r330;
	add.s32 	%r441, %r321, %r437;
	add.s32 	%r437, %r331, %r321;
	shf.l.wrap.b32 	%r332, %r441, %r441, 26;
	shf.l.wrap.b32 	%r333, %r441, %r441, 21;
	xor.b32  	%r334, %r332, %r333;
	shf.l.wrap.b32 	%r335, %r441, %r441, 7;
	xor.b32  	%r336, %r334, %r335;
	and.b32  	%r337, %r441, %r438;
	not.b32 	%r338, %r441;
	and.b32  	%r339, %r439, %r338;
	or.b32  	%r340, %r337, %r339;
	ld.const.u32 	%r341, [%rd33+-4];
	add.s32 	%r342, %r340, %r440;
	add.s32 	%r343, %r342, %r336;
	add.s32 	%r344, %r343, %r341;
	add.s32 	%r345, %r344, %r315;
	shf.l.wrap.b32 	%r346, %r437, %r437, 30;
	shf.l.wrap.b32 	%r347, %r437, %r437, 19;
	xor.b32  	%r348, %r346, %r347;
	shf.l.wrap.b32 	%r349, %r437, %r437, 10;
	xor.b32  	%r350, %r348, %r349;
	xor.b32  	%r351, %r434, %r435;
	and.b32  	%r352, %r437, %r351;
	and.b32  	%r353, %r434, %r435;
	xor.b32  	%r354, %r352, %r353;
	add.s32 	%r355, %r350, %r354;
	add.s32 	%r440, %r345, %r436;
	add.s32 	%r436, %r355, %r345;
	shf.l.wrap.b32 	%r356, %r440, %r440, 26;
	shf.l.wrap.b32 	%r357, %r440, %r440, 21;
	xor.b32  	%r358, %r356, %r357;
	shf.l.wrap.b32 	%r359, %r440, %r440, 7;
	xor.b32  	%r360, %r358, %r359;
	and.b32  	%r361, %r440, %r441;
	not.b32 	%r362, %r440;
	and.b32  	%r363, %r438, %r362;
	or.b32  	%r364, %r361, %r363;
	ld.const.u32 	%r365, [%rd33];
	add.s32 	%r366, %r364, %r439;
	add.s32 	%r367, %r366, %r360;
	add.s32 	%r368, %r367, %r365;
	add.s32 	%r369, %r368, %r316;
	shf.l.wrap.b32 	%r370, %r436, %r436, 30;
	shf.l.wrap.b32 	%r371, %r436, %r436, 19;
	xor.b32  	%r372, %r370, %r371;
	shf.l.wrap.b32 	%r373, %r436, %r436, 10;
	xor.b32  	%r374, %r372, %r373;
	xor.b32  	%r375, %r437, %r434;
	and.b32  	%r376, %r436, %r375;
	and.b32  	%r377, %r437, %r434;
	xor.b32  	%r378, %r376, %r377;
	add.s32 	%r379, %r374, %r378;
	add.s32 	%r439, %r369, %r435;
	add.s32 	%r435, %r379, %r369;
	shf.l.wrap.b32 	%r380, %r439, %r439, 26;
	shf.l.wrap.b32 	%r381, %r439, %r439, 21;
	xor.b32  	%r382, %r380, %r381;
	shf.l.wrap.b32 	%r383, %r439, %r439, 7;
	xor.b32  	%r384, %r382, %r383;
	and.b32  	%r385, %r439, %r440;
	not.b32 	%r386, %r439;
	and.b32  	%r387, %r441, %r386;
	or.b32  	%r388, %r385, %r387;
	ld.const.u32 	%r389, [%rd33+4];
	add.s32 	%r390, %r388, %r438;
	add.s32 	%r391, %r390, %r384;
	add.s32 	%r392, %r391, %r389;
	add.s32 	%r393, %r392, %r317;
	shf.l.wrap.b32 	%r394, %r435, %r435, 30;
	shf.l.wrap.b32 	%r395, %r435, %r435, 19;
	xor.b32  	%r396, %r394, %r395;
	shf.l.wrap.b32 	%r397, %r435, %r435, 10;
	xor.b32  	%r398, %r396, %r397;
	xor.b32  	%r399, %r436, %r437;
	and.b32  	%r400, %r435, %r399;
	and.b32  	%r401, %r436, %r437;
	xor.b32  	%r402, %r400, %r401;
	add.s32 	%r403, %r398, %r402;
	add.s32 	%r438, %r393, %r434;
	add.s32 	%r434, %r403, %r393;
	add.s32 	%r433, %r433, 4;
	add.s64 	%rd34, %rd34, 16;
	add.s64 	%rd33, %rd33, 16;
	setp.ne.s32 	%p4, %r433, 64;
	@%p4 bra 	$L__BB1_7;
	add.s32 	%r404, %r33, %r434;
	add.s32 	%r405, %r34, %r435;
	// begin inline asm
	mov.u64 	%rd25, %clock64;
	// end inline asm
	cvt.u32.u64 	%r406, %rd15;
	cvt.u32.u64 	%r407, %rd25;
	sub.s32 	%r408, %r407, %r406;
	add.s32 	%r409, %r405, %r404;
	mul.hi.u32 	%r410, %r409, 1125899907;
	shr.u32 	%r411, %r410, 17;
	mul.lo.s32 	%r412, %r411, 500000;
	sub.s32 	%r413, %r409, %r412;
	mad.lo.s32 	%r442, %r408, 500, %r413;
	mul.lo.s32 	%r414, %r1, -1030792151;
	shf.l.wrap.b32 	%r415, %r414, %r414, 30;
	setp.gt.u32 	%p5, %r415, 42949672;
	@%p5 bra 	$L__BB1_10;
	mul.hi.u32 	%r416, %r2, 1125899907;
	shr.u32 	%r417, %r416, 17;
	mul.lo.s32 	%r418, %r417, 500000;
	sub.s32 	%r419, %r2, %r418;
	add.s32 	%r442, %r419, 500000;
$L__BB1_10:
	ld.param.u64 	%rd29, [_Z24anomaly_detection_kerneljPj_param_1];
	cvta.to.global.u64 	%rd26, %rd29;
	mul.wide.u32 	%rd27, %r1, 4;
	add.s64 	%rd28, %rd26, %rd27;
	st.global.u32 	[%rd28], %r442;
	ret;

}
	// .globl	_Z19compute_hash_kernelPKhjPj
.visible .entry _Z19compute_hash_kernelPKhjPj(
	.param .u64 .ptr .align 1 _Z19compute_hash_kernelPKhjPj_param_0,
	.param .u32 _Z19compute_hash_kernelPKhjPj_param_1,
	.param .u64 .ptr .align 1 _Z19compute_hash_kernelPKhjPj_param_2
)
{
	.local .align 16 .b8 	__local_depot2[320];
	.reg .b64 	%SP;
	.reg .b64 	%SPL;
	.reg .pred 	%p<24>;
	.reg .b16 	%rs<18>;
	.reg .b32 	%r<763>;
	.reg .b64 	%rd<63>;

	mov.u64 	%SPL, __local_depot2;
	add.u64 	%rd62, %SPL, 0;
	add.u64 	%rd2, %SPL, 256;
	mov.u32 	%r160, %tid.x;
	setp.ne.s32 	%p1, %r160, 0;
	bar.sync 	0;
	@%p1 bra 	$L__BB2_35;
	ld.param.u32 	%r700, [_Z19compute_hash_kernelPKhjPj_param_1];
	ld.const.u32 	%r712, [initial_hash];
	ld.const.u32 	%r711, [initial_hash+4];
	ld.const.u32 	%r710, [initial_hash+8];
	ld.const.u32 	%r709, [initial_hash+12];
	ld.const.u32 	%r708, [initial_hash+16];
	ld.const.u32 	%r707, [initial_hash+20];
	ld.const.u32 	%r706, [initial_hash+24];
	ld.const.u32 	%r705, [initial_hash+28];
	setp.lt.u32 	%p2, %r700, 64;
	mov.b32 	%r734, 0;
	@%p2 bra 	$L__BB2_9;
	mov.b32 	%r714, 0;
	mov.b32 	%r713, 64;
	add.s64 	%rd3, %rd62, 40;
	mov.u64 	%rd24, k;
$L__BB2_3:
	mov.u32 	%r734, %r713;
	ld.param.u64 	%rd56, [_Z19compute_hash_kernelPKhjPj_param_0];
	cvt.u64.u32 	%rd18, %r714;
	cvta.to.global.u64 	%rd19, %rd56;
	add.s64 	%rd20, %rd19, %rd18;
	ld.global.u8 	%r165, [%rd20];
	shl.b32 	%r166, %r165, 24;
	ld.global.u8 	%r167, [%rd20+1];
	shl.b32 	%r168, %r167, 16;
	or.b32  	%r169, %r168, %r166;
	ld.global.u8 	%rs1, [%rd20+2];
	mul.wide.u16 	%r170, %rs1, 256;
	or.b32  	%r171, %r169, %r170;
	ld.global.u8 	%r172, [%rd20+3];
	or.b32  	%r33, %r171, %r172;
	ld.global.u8 	%r173, [%rd20+4];
	shl.b32 	%r174, %r173, 24;
	ld.global.u8 	%r175, [%rd20+5];
	shl.b32 	%r176, %r175, 16;
	or.b32  	%r177, %r176, %r174;
	ld.global.u8 	%rs2, [%rd20+6];
	mul.wide.u16 	%r178, %rs2, 256;
	or.b32  	%r179, %r177, %r178;
	ld.global.u8 	%r180, [%rd20+7];
	or.b32  	%r20, %r179, %r180;
	ld.global.u8 	%r181, [%rd20+8];
	shl.b32 	%r182, %r181, 24;
	ld.global.u8 	%r183, [%rd20+9];
	shl.b32 	%r184, %r183, 16;
	or.b32  	%r185, %r184, %r182;
	ld.global.u8 	%rs3, [%rd20+10];
	mul.wide.u16 	%r186, %rs3, 256;
	or.b32  	%r187, %r185, %r186;
	ld.global.u8 	%r188, [%rd20+11];
	or.b32  	%r21, %r187, %r188;
	ld.global.u8 	%r189, [%rd20+12];
	shl.b32 	%r190, %r189, 24;
	ld.global.u8 	%r191, [%rd20+13];
	shl.b32 	%r192, %r191, 16;
	or.b32  	%r193, %r192, %r190;
	ld.global.u8 	%rs4, [%rd20+14];
	mul.wide.u16 	%r194, %rs4, 256;
	or.b32  	%r195, %r193, %r194;
	ld.global.u8 	%r196, [%rd20+15];
	or.b32  	%r22, %r195, %r196;
	ld.global.u8 	%r197, [%rd20+16];
	shl.b32 	%r198, %r197, 24;
	ld.global.u8 	%r199, [%rd20+17];
	shl.b32 	%r200, %r199, 16;
	or.b32  	%r201, %r200, %r198;
	ld.global.u8 	%rs5, [%rd20+18];
	mul.wide.u16 	%r202, %rs5, 256;
	or.b32  	%r203, %r201, %r202;
	ld.global.u8 	%r204, [%rd20+19];
	or.b32  	%r49, %r203, %r204;
	ld.global.u8 	%r205, [%rd20+20];
	shl.b32 	%r206, %r205, 24;
	ld.global.u8 	%r207, [%rd20+21];
	shl.b32 	%r208, %r207, 16;
	or.b32  	%r209, %r208, %r206;
	ld.global.u8 	%rs6, [%rd20+22];
	mul.wide.u16 	%r210, %rs6, 256;
	or.b32  	%r211, %r209, %r210;
	ld.global.u8 	%r212, [%rd20+23];
	or.b32  	%r50, %r211, %r212;
	ld.global.u8 	%r213, [%rd20+24];
	shl.b32 	%r214, %r213, 24;
	ld.global.u8 	%r215, [%rd20+25];
	shl.b32 	%r216, %r215, 16;
	or.b32  	%r217, %r216, %r214;
	ld.global.u8 	%rs7, [%rd20+26];
	mul.wide.u16 	%r218, %rs7, 256;
	or.b32  	%r219, %r217, %r218;
	ld.global.u8 	%r220, [%rd20+27];
	or.b32  	%r51, %r219, %r220;
	ld.global.u8 	%r221, [%rd20+28];
	shl.b32 	%r222, %r221, 24;
	ld.global.u8 	%r223, [%rd20+29];
	shl.b32 	%r224, %r223, 16;
	or.b32  	%r225, %r224, %r222;
	ld.global.u8 	%rs8, [%rd20+30];
	mul.wide.u16 	%r226, %rs8, 256;
	or.b32  	%r227, %r225, %r226;
	ld.global.u8 	%r228, [%rd20+31];
	or.b32  	%r52, %r227, %r228;
	ld.global.u8 	%r229, [%rd20+32];
	shl.b32 	%r230, %r229, 24;
	ld.global.u8 	%r231, [%rd20+33];
	shl.b32 	%r232, %r231, 16;
	or.b32  	%r233, %r232, %r230;
	ld.global.u8 	%rs9, [%rd20+34];
	mul.wide.u16 	%r234, %rs9, 256;
	or.b32  	%r235, %r233, %r234;
	ld.global.u8 	%r236, [%rd20+35];
	or.b32  	%r27, %r235, %r236;
	ld.global.u8 	%r237, [%rd20+36];
	shl.b32 	%r238, %r237, 24;
	ld.global.u8 	%r239, [%rd20+37];
	shl.b32 	%r240, %r239, 16;
	or.b32  	%r241, %r240, %r238;
	ld.global.u8 	%rs10, [%rd20+38];
	mul.wide.u16 	%r242, %rs10, 256;
	or.b32  	%r243, %r241, %r242;
	ld.global.u8 	%r244, [%rd20+39];
	or.b32  	%r28, %r243, %r244;
	ld.global.u8 	%r245, [%rd20+40];
	shl.b32 	%r246, %r245, 24;
	ld.global.u8 	%r247, [%rd20+41];
	shl.b32 	%r248, %r247, 16;
	or.b32  	%r249, %r248, %r246;
	ld.global.u8 	%rs11, [%rd20+42];
	mul.wide.u16 	%r250, %rs11, 256;
	or.b32  	%r251, %r249, %r250;
	ld.global.u8 	%r252, [%rd20+43];
	or.b32  	%r29, %r251, %r252;
	ld.global.u8 	%r253, [%rd20+44];
	shl.b32 	%r254, %r253, 24;
	ld.global.u8 	%r255, [%rd20+45];
	shl.b32 	%r256, %r255, 16;
	or.b32  	%r257, %r256, %r254;
	ld.global.u8 	%rs12, [%rd20+46];
	mul.wide.u16 	%r258, %rs12, 256;
	or.b32  	%r259, %r257, %r258;
	ld.global.u8 	%r260, [%rd20+47];
	or.b32  	%r30, %r259, %r260;
	ld.global.u8 	%r261, [%rd20+48];
	shl.b32 	%r262, %r261, 24;
	ld.global.u8 	%r263, [%rd20+49];
	shl.b32 	%r264, %r263, 16;
	or.b32  	%r265, %r264, %r262;
	ld.global.u8 	%rs13, [%rd20+50];
	mul.wide.u16 	%r266, %rs13, 256;
	or.b32  	%r267, %r265, %r266;
	ld.global.u8 	%r268, [%rd20+51];
	or.b32  	%r31, %r267, %r268;
	ld.global.u8 	%r269, [%rd20+52];
	shl.b32 	%r270, %r269, 24;
	ld.global.u8 	%r271, [%rd20+53];
	shl.b32 	%r272, %r271, 16;
	or.b32  	%r273, %r272, %r270;
	ld.global.u8 	%rs14, [%rd20+54];
	mul.wide.u16 	%r274, %rs14, 256;
	or.b32  	%r275, %r273, %r274;
	ld.global.u8 	%r276, [%rd20+55];
	or.b32  	%r32, %r275, %r276;
	ld.global.u8 	%r277, [%rd20+56];
	shl.b32 	%r278, %r277, 24;
	ld.global.u8 	%r279, [%rd20+57];
	shl.b32 	%r280, %r279, 16;
	or.b32  	%r281, %r280, %r278;
	ld.global.u8 	%rs15, [%rd20+58];
	mul.wide.u16 	%r282, %rs15, 256;
	or.b32  	%r283, %r281, %r282;
	ld.global.u8 	%r284, [%rd20+59];
	or.b32  	%r285, %r283, %r284;
	ld.global.u8 	%r286, [%rd20+60];
	shl.b32 	%r287, %r286, 24;
	ld.global.u8 	%r288, [%rd20+61];
	shl.b32 	%r289, %r288, 16;
	or.b32  	%r290, %r289, %r287;
	ld.global.u8 	%rs16, [%rd20+62];
	mul.wide.u16 	%r291, %rs16, 256;
	or.b32  	%r292, %r290, %r291;
	ld.global.u8 	%r293, [%rd20+63];
	or.b32  	%r294, %r292, %r293;
	st.local.v4.u32 	[%rd62], {%r33, %r20, %r21, %r22};
	st.local.v4.u32 	[%rd62+16], {%r49, %r50, %r51, %r52};
	st.local.v4.u32 	[%rd62+32], {%r27, %r28, %r29, %r30};
	st.local.v4.u32 	[%rd62+48], {%r31, %r32, %r285, %r294};
	mov.b64 	%rd21, {%r29, %r295};
	cvt.u32.u64 	%r715, %rd21;
	mov.b32 	%r716, 0;
	mov.u64 	%rd59, %rd3;
$L__BB2_4:
	add.s64 	%rd5, %rd59, 16;
	ld.local.v2.u32 	{%r57, %r296}, [%rd59+16];
	shf.l.wrap.b32 	%r297, %r57, %r57, 15;
	shf.l.wrap.b32 	%r298, %r57, %r57, 13;
	xor.b32  	%r299, %r297, %r298;
	shr.u32 	%r300, %r57, 10;
	xor.b32  	%r301, %r299, %r300;
	ld.local.u32 	%r302, [%rd59+-4];
	add.s32 	%r303, %r301, %r302;
	ld.local.v4.u32 	{%r304, %r305, %r306, %r307}, [%rd59+-40];
	mov.b64 	%rd22, {%r306, %r307};
	shf.l.wrap.b32 	%r308, %r305, %r305, 25;
	shf.l.wrap.b32 	%r309, %r305, %r305, 14;
	xor.b32  	%r310, %r308, %r309;
	shr.u32 	%r311, %r305, 3;
	xor.b32  	%r312, %r310, %r311;
	add.s32 	%r313, %r303, %r304;
	add.s32 	%r314, %r313, %r312;
	shf.l.wrap.b32 	%r315, %r296, %r296, 15;
	shf.l.wrap.b32 	%r316, %r296, %r296, 13;
	xor.b32  	%r317, %r315, %r316;
	shr.u32 	%r318, %r296, 10;
	xor.b32  	%r319, %r317, %r318;
	add.s32 	%r320, %r319, %r715;
	shf.l.wrap.b32 	%r321, %r306, %r306, 25;
	shf.l.wrap.b32 	%r322, %r306, %r306, 14;
	xor.b32  	%r323, %r321, %r322;
	shr.u32 	%r324, %r306, 3;
	xor.b32  	%r325, %r323, %r324;
	add.s32 	%r326, %r320, %r305;
	add.s32 	%r327, %r326, %r325;
	st.local.v2.u32 	[%rd59+24], {%r314, %r327};
	shf.l.wrap.b32 	%r328, %r314, %r314, 15;
	shf.l.wrap.b32 	%r329, %r314, %r314, 13;
	xor.b32  	%r330, %r328, %r329;
	shr.u32 	%r331, %r314, 10;
	xor.b32  	%r332, %r330, %r331;
	ld.local.u32 	%r333, [%rd59+4];
	add.s32 	%r334, %r332, %r333;
	shf.l.wrap.b32 	%r335, %r307, %r307, 25;
	shf.l.wrap.b32 	%r336, %r307, %r307, 14;
	xor.b32  	%r337, %r335, %r336;
	shr.u32 	%r338, %r307, 3;
	xor.b32  	%r339, %r337, %r338;
	add.s32 	%r340, %r334, %r306;
	add.s32 	%r341, %r340, %r339;
	st.local.u32 	[%rd59+32], %r341;
	shf.l.wrap.b32 	%r342, %r327, %r327, 15;
	shf.l.wrap.b32 	%r343, %r327, %r327, 13;
	xor.b32  	%r344, %r342, %r343;
	shr.u32 	%r345, %r327, 10;
	xor.b32  	%r346, %r344, %r345;
	ld.local.u32 	%r347, [%rd59+8];
	add.s32 	%r348, %r346, %r347;
	ld.local.u32 	%r349, [%rd59+-24];
	shf.l.wrap.b32 	%r350, %r349, %r349, 25;
	shf.l.wrap.b32 	%r351, %r349, %r349, 14;
	xor.b32  	%r352, %r350, %r351;
	shr.u32 	%r353, %r349, 3;
	xor.b32  	%r354, %r352, %r353;
	{ .reg .b32 tmp; mov.b64 {tmp, %r355}, %rd22; }
	add.s32 	%r356, %r348, %r355;
	add.s32 	%r357, %r356, %r354;
	st.local.u32 	[%rd59+36], %r357;
	add.s32 	%r716, %r716, 4;
	setp.ne.s32 	%p3, %r716, 48;
	mov.u32 	%r715, %r57;
	mov.u64 	%rd59, %rd5;
	@%p3 bra 	$L__BB2_4;
	mov.b32 	%r717, 0;
	mov.u32 	%r718, %r712;
	mov.u32 	%r719, %r711;
	mov.u32 	%r720, %r710;
	mov.u32 	%r721, %r709;
	mov.u32 	%r722, %r708;
	mov.u32 	%r723, %r707;
	mov.u32 	%r724, %r706;
	mov.u32 	%r725, %r705;
$L__BB2_6:
	shf.l.wrap.b32 	%r359, %r722, %r722, 26;
	shf.l.wrap.b32 	%r360, %r722, %r722, 21;
	xor.b32  	%r361, %r359, %r360;
	shf.l.wrap.b32 	%r362, %r722, %r722, 7;
	xor.b32  	%r363, %r361, %r362;
	and.b32  	%r364, %r722, %r723;
	not.b32 	%r365, %r722;
	and.b32  	%r366, %r724, %r365;
	or.b32  	%r367, %r364, %r366;
	mul.wide.u32 	%rd23, %r717, 4;
	add.s64 	%rd25, %rd24, %rd23;
	ld.const.u32 	%r368, [%rd25];
	add.s64 	%rd26, %rd62, %rd23;
	ld.local.v4.u32 	{%r369, %r370, %r371, %r372}, [%rd26];
	add.s32 	%r373, %r367, %r725;
	add.s32 	%r374, %r373, %r363;
	add.s32 	%r375, %r374, %r368;
	add.s32 	%r376, %r375, %r369;
	shf.l.wrap.b32 	%r377, %r718, %r718, 30;
	shf.l.wrap.b32 	%r378, %r718, %r718, 19;
	xor.b32  	%r379, %r377, %r378;
	shf.l.wrap.b32 	%r380, %r718, %r718, 10;
	xor.b32  	%r381, %r379, %r380;
	xor.b32  	%r382, %r719, %r720;
	and.b32  	%r383, %r718, %r382;
	and.b32  	%r384, %r719, %r720;
	xor.b32  	%r385, %r383, %r384;
	add.s32 	%r386, %r381, %r385;
	add.s32 	%r725, %r376, %r721;
	add.s32 	%r721, %r386, %r376;
	shf.l.wrap.b32 	%r387, %r725, %r725, 26;
	shf.l.wrap.b32 	%r388, %r725, %r725, 21;
	xor.b32  	%r389, %r387, %r388;
	shf.l.wrap.b32 	%r390, %r725, %r725, 7;
	xor.b32  	%r391, %r389, %r390;
	and.b32  	%r392, %r725, %r722;
	not.b32 	%r393, %r725;
	and.b32  	%r394, %r723, %r393;
	or.b32  	%r395, %r392, %r394;
	ld.const.u32 	%r396, [%rd25+4];
	add.s32 	%r397, %r395, %r724;
	add.s32 	%r398, %r397, %r391;
	add.s32 	%r399, %r398, %r396;
	add.s32 	%r400, %r399, %r370;
	shf.l.wrap.b32 	%r401, %r721, %r721, 30;
	shf.l.wrap.b32 	%r402, %r721, %r721, 19;
	xor.b32  	%r403, %r401, %r402;
	shf.l.wrap.b32 	%r404, %r721, %r721, 10;
	xor.b32  	%r405, %r403, %r404;
	xor.b32  	%r406, %r718, %r719;
	and.b32  	%r407, %r721, %r406;
	and.b32  	%r408, %r718, %r719;
	xor.b32  	%r409, %r407, %r408;
	add.s32 	%r410, %r405, %r409;
	add.s32 	%r724, %r400, %r720;
	add.s32 	%r720, %r410, %r400;
	shf.l.wrap.b32 	%r411, %r724, %r724, 26;
	shf.l.wrap.b32 	%r412, %r724, %r724, 21;
	xor.b32  	%r413, %r411, %r412;
	shf.l.wrap.b32 	%r414, %r724, %r724, 7;
	xor.b32  	%r415, %r413, %r414;
	and.b32  	%r416, %r724, %r725;
	not.b32 	%r417, %r724;
	and.b32  	%r418, %r722, %r417;
	or.b32  	%r419, %r416, %r418;
	ld.const.u32 	%r420, [%rd25+8];
	add.s32 	%r421, %r419, %r723;
	add.s32 	%r422, %r421, %r415;
	add.s32 	%r423, %r422, %r420;
	add.s32 	%r424, %r423, %r371;
	shf.l.wrap.b32 	%r425, %r720, %r720, 30;
	shf.l.wrap.b32 	%r426, %r720, %r720, 19;
	xor.b32  	%r427, %r425, %r426;
	shf.l.wrap.b32 	%r428, %r720, %r720, 10;
	xor.b32  	%r429, %r427, %r428;
	xor.b32  	%r430, %r721, %r718;
	and.b32  	%r431, %r720, %r430;
	and.b32  	%r432, %r721, %r718;
	xor.b32  	%r433, %r431, %r432;
	add.s32 	%r434, %r429, %r433;
	add.s32 	%r723, %r424, %r719;
	add.s32 	%r719, %r434, %r424;
	shf.l.wrap.b32 	%r435, %r723, %r723, 26;
	shf.l.wrap.b32 	%r436, %r723, %r723, 21;
	xor.b32  	%r437, %r435, %r436;
	shf.l.wrap.b32 	%r438, %r723, %r723, 7;
	xor.b32  	%r439, %r437, %r438;
	and.b32  	%r440, %r723, %r724;
	not.b32 	%r441, %r723;
	and.b32  	%r442, %r725, %r441;
	or.b32  	%r443, %r440, %r442;
	ld.const.u32 	%r444, [%rd25+12];
	add.s32 	%r445, %r443, %r722;
	add.s32 	%r446, %r445, %r439;
	add.s32 	%r447, %r446, %r444;
	add.s32 	%r448, %r447, %r372;
	shf.l.wrap.b32 	%r449, %r719, %r719, 30;
	shf.l.wrap.b32 	%r450, %r719, %r719, 19;
	xor.b32  	%r451, %r449, %r450;
	shf.l.wrap.b32 	%r452, %r719, %r719, 10;
	xor.b32  	%r453, %r451, %r452;
	xor.b32  	%r454, %r720, %r721;
	and.b32  	%r455, %r719, %r454;
	and.b32  	%r456, %r720, %r721;
	xor.b32  	%r457, %r455, %r456;
	add.s32 	%r458, %r453, %r457;
	add.s32 	%r722, %r448, %r718;
	add.s32 	%r718, %r458, %r448;
	add.s32 	%r717, %r717, 4;
	setp.ne.s32 	%p4, %r717, 64;
	@%p4 bra 	$L__BB2_6;
	ld.param.u32 	%r701, [_Z19compute_hash_kernelPKhjPj_param_1];
	add.s32 	%r712, %r712, %r718;
	add.s32 	%r711, %r711, %r719;
	add.s32 	%r710, %r710, %r720;
	add.s32 	%r709, %r709, %r721;
	add.s32 	%r708, %r708, %r722;
	add.s32 	%r707, %r707, %r723;
	add.s32 	%r706, %r706, %r724;
	add.s32 	%r705, %r705, %r725;
	add.s32 	%r713, %r734, 64;
	setp.le.u32 	%p5, %r713, %r701;
	mov.u32 	%r714, %r734;
	@%p5 bra 	$L__BB2_3;
	st.local.v4.u32 	[%rd2], {%r33, %r20, %r21, %r22};
	st.local.v4.u32 	[%rd2+16], {%r49, %r50, %r51, %r52};
	st.local.v4.u32 	[%rd2+32], {%r27, %r28, %r29, %r30};
	st.local.v2.u32 	[%rd2+48], {%r31, %r32};
$L__BB2_9:
	ld.param.u32 	%r702, [_Z19compute_hash_kernelPKhjPj_param_1];
	sub.s32 	%r94, %r702, %r734;
	setp.eq.s32 	%p6, %r94, 0;
	mov.b32 	%r736, 0;
	@%p6 bra 	$L__BB2_13;
	ld.param.u64 	%rd57, [_Z19compute_hash_kernelPKhjPj_param_0];
	cvt.u64.u32 	%rd27, %r734;
	cvta.to.global.u64 	%rd28, %rd57;
	add.s64 	%rd6, %rd28, %rd27;
	mov.b32 	%r736, 0;
	mov.u32 	%r735, %r94;
	mov.u32 	%r737, %r736;
$L__BB2_11:
	add.s32 	%r461, %r737, 3;
	setp.ge.u32 	%p7, %r461, %r94;
	@%p7 bra 	$L__BB2_15;
	cvt.u64.u32 	%rd43, %r737;
	add.s64 	%rd44, %rd6, %rd43;
	ld.global.u8 	%r502, [%rd44];
	shl.b32 	%r503, %r502, 24;
	ld.global.u8 	%r504, [%rd44+1];
	shl.b32 	%r505, %r504, 16;
	or.b32  	%r506, %r505, %r503;
	ld.global.u8 	%rs17, [%rd44+2];
	mul.wide.u16 	%r507, %rs17, 256;
	or.b32  	%r508, %r506, %r507;
	ld.global.u8 	%r509, [%rd44+3];
	or.b32  	%r510, %r508, %r509;
	mul.wide.u32 	%rd45, %r736, 4;
	add.s64 	%rd46, %rd2, %rd45;
	st.local.u32 	[%rd46], %r510;
	add.s32 	%r737, %r737, 4;
	add.s32 	%r736, %r736, 1;
	setp.lt.u32 	%p19, %r737, %r94;
	add.s32 	%r735, %r735, -4;
	@%p19 bra 	$L__BB2_11;
$L__BB2_13:
	mul.wide.u32 	%rd47, %r736, 4;
	add.s64 	%rd48, %rd2, %rd47;
	mov.b32 	%r511, -2147483648;
	st.local.u32 	[%rd48], %r511;
	add.s32 	%r751, %r736, 1;
	setp.gt.u32 	%p20, %r751, 13;
	@%p20 bra 	$L__BB2_30;
$L__BB2_14:
	mul.wide.u32 	%rd49, %r751, 4;
	add.s64 	%rd50, %rd2, %rd49;
	mov.b32 	%r512, 0;
	st.local.u32 	[%rd50], %r512;
	add.s32 	%r751, %r751, 1;
	setp.ne.s32 	%p21, %r751, 14;
	@%p21 bra 	$L__BB2_14;
	bra.uni 	$L__BB2_30;
$L__BB2_15:
	sub.s32 	%r101, %r94, %r737;
	setp.eq.s32 	%p8, %r101, 0;
	mov.b32 	%r748, 0;
	@%p8 bra 	$L__BB2_28;
	ld.param.u32 	%r703, [_Z19compute_hash_kernelPKhjPj_param_1];
	shl.b32 	%r464, %r736, 2;
	and.b32  	%r102, %r101, 15;
	sub.s32 	%r465, %r734, %r703;
	add.s32 	%r466, %r465, %r464;
	setp.gt.u32 	%p9, %r466, -16;
	mov.b32 	%r740, 0;
	@%p9 bra 	$L__BB2_19;
	and.b32  	%r740, %r101, -16;
	and.b32  	%r467, %r735, -16;
	neg.s32 	%r738, %r467;
$L__BB2_18:
	.pragma "nounroll";
	add.s32 	%r738, %r738, 16;
	setp.ne.s32 	%p10, %r738, 0;
	@%p10 bra 	$L__BB2_18;
$L__BB2_19:
	setp.eq.s32 	%p11, %r102, 0;
	@%p11 bra 	$L__BB2_28;
	and.b32  	%r108, %r101, 7;
	setp.lt.u32 	%p12, %r102, 8;
	@%p12 bra 	$L__BB2_22;
	add.s32 	%r740, %r740, 8;
$L__BB2_22:
	setp.eq.s32 	%p13, %r108, 0;
	@%p13 bra 	$L__BB2_28;
	ld.param.u32 	%r704, [_Z19compute_hash_kernelPKhjPj_param_1];
	and.b32  	%r111, %r704, 3;
	setp.lt.u32 	%p14, %r108, 4;
	mov.b32 	%r748, 0;
	@%p14 bra 	$L__BB2_25;
	add.s32 	%r472, %r740, %r737;
	cvt.u64.u32 	%rd29, %r472;
	add.s64 	%rd30, %rd6, %rd29;
	ld.global.u8 	%r473, [%rd30];
	shl.b32 	%r474, %r740, 3;
	sub.s32 	%r475, 24, %r474;
	shl.b32 	%r476, %r473, %r475;
	add.s32 	%r477, %r472, 1;
	cvt.u64.u32 	%rd31, %r477;
	add.s64 	%rd32, %rd6, %rd31;
	ld.global.u8 	%r478, [%rd32];
	sub.s32 	%r479, 16, %r474;
	shl.b32 	%r480, %r478, %r479;
	or.b32  	%r481, %r476, %r480;
	add.s32 	%r482, %r472, 2;
	cvt.u64.u32 	%rd33, %r482;
	add.s64 	%rd34, %rd6, %rd33;
	ld.global.u8 	%r483, [%rd34];
	sub.s32 	%r484, 8, %r474;
	shl.b32 	%r485, %r483, %r484;
	or.b32  	%r486, %r481, %r485;
	add.s32 	%r487, %r472, 3;
	cvt.u64.u32 	%rd35, %r487;
	add.s64 	%rd36, %rd6, %rd35;
	ld.global.u8 	%r488, [%rd36];
	neg.s32 	%r489, %r474;
	shl.b32 	%r490, %r488, %r489;
	or.b32  	%r748, %r486, %r490;
	add.s32 	%r740, %r740, 4;
$L__BB2_25:
	setp.eq.s32 	%p15, %r111, 0;
	@%p15 bra 	$L__BB2_28;
	shl.b32 	%r491, %r740, 3;
	neg.s32 	%r746, %r491;
	add.s32 	%r745, %r740, %r737;
	neg.s32 	%r744, %r111;
$L__BB2_27:
	.pragma "nounroll";
	cvt.u64.u32 	%rd37, %r745;
	add.s64 	%rd38, %rd6, %rd37;
	ld.global.u8 	%r492, [%rd38];
	add.s32 	%r493, %r746, 24;
	shl.b32 	%r494, %r492, %r493;
	or.b32  	%r748, %r494, %r748;
	add.s32 	%r746, %r746, -8;
	add.s32 	%r745, %r745, 1;
	add.s32 	%r744, %r744, 1;
	setp.ne.s32 	%p16, %r744, 0;
	@%p16 bra 	$L__BB2_27;
$L__BB2_28:
	sub.s32 	%r495, %r737, %r94;
	shl.b32 	%r496, %r495, 3;
	add.s32 	%r497, %r496, 24;
	mov.b32 	%r498, 128;
	shl.b32 	%r499, %r498, %r497;
	or.b32  	%r500, %r748, %r499;
	mul.wide.u32 	%rd39, %r736, 4;
	add.s64 	%rd40, %rd2, %rd39;
	st.local.u32 	[%rd40], %r500;
	add.s32 	%r749, %r736, 1;
	setp.gt.u32 	%p17, %r749, 13;
	@%p17 bra 	$L__BB2_30;
$L__BB2_29:
	mul.wide.u32 	%rd41, %r749, 4;
	add.s64 	%rd42, %rd2, %rd41;
	mov.b32 	%r501, 0;
	st.local.u32 	[%rd42], %r501;
	add.s32 	%r749, %r749, 1;
	setp.eq.s32 	%p18, %r749, 14;
	@%p18 bra 	$L__BB2_30;
	bra.uni 	$L__BB2_29;
$L__BB2_30:
	shl.b32 	%r514, %r94, 3;
	ld.local.v4.u32 	{%r515, %r516, %r517, %r518}, [%rd2];
	st.local.v4.u32 	[%rd62], {%r515, %r516, %r517, %r518};
	ld.local.v4.u32 	{%r519, %r520, %r521, %r522}, [%rd2+16];
	st.local.v4.u32 	[%rd62+16], {%r519, %r520, %r521, %r522};
	ld.local.v4.u32 	{%r523, %r524, %r525, %r526}, [%rd2+32];
	mov.b64 	%rd51, {%r525, %r526};
	st.local.v4.u32 	[%rd62+32], {%r523, %r524, %r525, %r526};
	ld.local.v2.u32 	{%r527, %r528}, [%rd2+48];
	mov.b32 	%r753, 0;
	st.local.v4.u32 	[%rd62+48], {%r527, %r528, %r753, %r514};
	add.s64 	%rd60, %rd62, 40;
	cvt.u32.u64 	%r752, %rd51;
$L__BB2_31:
	add.s64 	%rd9, %rd60, 16;
	ld.local.v2.u32 	{%r140, %r529}, [%rd60+16];
	shf.l.wrap.b32 	%r530, %r140, %r140, 15;
	shf.l.wrap.b32 	%r531, %r140, %r140, 13;
	xor.b32  	%r532, %r530, %r531;
	shr.u32 	%r533, %r140, 10;
	xor.b32  	%r534, %r532, %r533;
	ld.local.u32 	%r535, [%rd60+-4];
	add.s32 	%r536, %r534, %r535;
	ld.local.v4.u32 	{%r537, %r538, %r539, %r540}, [%rd60+-40];
	mov.b64 	%rd52, {%r539, %r540};
	shf.l.wrap.b32 	%r541, %r538, %r538, 25;
	shf.l.wrap.b32 	%r542, %r538, %r538, 14;
	xor.b32  	%r543, %r541, %r542;
	shr.u32 	%r544, %r538, 3;
	xor.b32  	%r545, %r543, %r544;
	add.s32 	%r546, %r536, %r537;
	add.s32 	%r547, %r546, %r545;
	shf.l.wrap.b32 	%r548, %r529, %r529, 15;
	shf.l.wrap.b32 	%r549, %r529, %r529, 13;
	xor.b32  	%r550, %r548, %r549;
	shr.u32 	%r551, %r529, 10;
	xor.b32  	%r552, %r550, %r551;
	add.s32 	%r553, %r552, %r752;
	shf.l.wrap.b32 	%r554, %r539, %r539, 25;
	shf.l.wrap.b32 	%r555, %r539, %r539, 14;
	xor.b32  	%r556, %r554, %r555;
	shr.u32 	%r557, %r539, 3;
	xor.b32  	%r558, %r556, %r557;
	add.s32 	%r559, %r553, %r538;
	add.s32 	%r560, %r559, %r558;
	st.local.v2.u32 	[%rd60+24], {%r547, %r560};
	shf.l.wrap.b32 	%r561, %r547, %r547, 15;
	shf.l.wrap.b32 	%r562, %r547, %r547, 13;
	xor.b32  	%r563, %r561, %r562;
	shr.u32 	%r564, %r547, 10;
	xor.b32  	%r565, %r563, %r564;
	ld.local.u32 	%r566, [%rd60+4];
	add.s32 	%r567, %r565, %r566;
	shf.l.wrap.b32 	%r568, %r540, %r540, 25;
	shf.l.wrap.b32 	%r569, %r540, %r540, 14;
	xor.b32  	%r570, %r568, %r569;
	shr.u32 	%r571, %r540, 3;
	xor.b32  	%r572, %r570, %r571;
	add.s32 	%r573, %r567, %r539;
	add.s32 	%r574, %r573, %r572;
	st.local.u32 	[%rd60+32], %r574;
	shf.l.wrap.b32 	%r575, %r560, %r560, 15;
	shf.l.wrap.b32 	%r576, %r560, %r560, 13;
	xor.b32  	%r577, %r575, %r576;
	shr.u32 	%r578, %r560, 10;
	xor.b32  	%r579, %r577, %r578;
	ld.local.u32 	%r580, [%rd60+8];
	add.s32 	%r581, %r579, %r580;
	ld.local.u32 	%r582, [%rd60+-24];
	shf.l.wrap.b32 	%r583, %r582, %r582, 25;
	shf.l.wrap.b32 	%r584, %r582, %r582, 14;
	xor.b32  	%r585, %r583, %r584;
	shr.u32 	%r586, %r582, 3;
	xor.b32  	%r587, %r585, %r586;
	{ .reg .b32 tmp; mov.b64 {tmp, %r588}, %rd52; }
	add.s32 	%r589, %r581, %r588;
	add.s32 	%r590, %r589, %r587;
	st.local.u32 	[%rd60+36], %r590;
	add.s32 	%r753, %r753, 4;
	setp.ne.s32 	%p22, %r753, 48;
	mov.u32 	%r752, %r140;
	mov.u64 	%rd60, %rd9;
	@%p22 bra 	$L__BB2_31;
	mov.u64 	%rd54, k;
	add.s64 	%rd61, %rd54, 8;
	mov.b32 	%r754, 0;
	mov.u32 	%r755, %r712;
	mov.u32 	%r756, %r711;
	mov.u32 	%r757, %r710;
	mov.u32 	%r758, %r709;
	mov.u32 	%r759, %r708;
	mov.u32 	%r760, %r707;
	mov.u32 	%r761, %r706;
	mov.u32 	%r762, %r705;
$L__BB2_33:
	shf.l.wrap.b32 	%r592, %r759, %r759, 26;
	shf.l.wrap.b32 	%r593, %r759, %r759, 21;
	xor.b32  	%r594, %r592, %r593;
	shf.l.wrap.b32 	%r595, %r759, %r759, 7;
	xor.b32  	%r596, %r594, %r595;
	and.b32  	%r597, %r759, %r760;
	not.b32 	%r598, %r759;
	and.b32  	%r599, %r761, %r598;
	or.b32  	%r600, %r597, %r599;
	ld.const.u32 	%r601, [%rd61+-8];
	ld.local.v4.u32 	{%r602, %r603, %r604, %r605}, [%rd62];
	add.s32 	%r606, %r600, %r762;
	add.s32 	%r607, %r606, %r596;
	add.s32 	%r608, %r607, %r601;
	add.s32 	%r609, %r608, %r602;
	shf.l.wrap.b32 	%r610, %r755, %r755, 30;
	shf.l.wrap.b32 	%r611, %r755, %r755, 19;
	xor.b32  	%r612, %r610, %r611;
	shf.l.wrap.b32 	%r613, %r755, %r755, 10;
	xor.b32  	%r614, %r612, %r613;
	xor.b32  	%r615, %r756, %r757;
	and.b32  	%r616, %r755, %r615;
	and.b32  	%r617, %r756, %r757;
	xor.b32  	%r618, %r616, %r617;
	add.s32 	%r619, %r614, %r618;
	add.s32 	%r762, %r609, %r758;
	add.s32 	%r758, %r619, %r609;
	shf.l.wrap.b32 	%r620, %r762, %r762, 26;
	shf.l.wrap.b32 	%r621, %r762, %r762, 21;
	xor.b32  	%r622, %r620, %r621;
	shf.l.wrap.b32 	%r623, %r762, %r762, 7;
	xor.b32  	%r624, %r622, %r623;
	and.b32  	%r625, %r762, %r759;
	not.b32 	%r626, %r762;
	and.b32  	%r627, %r760, %r626;
	or.b32  	%r628, %r625, %r627;
	ld.const.u32 	%r629, [%rd61+-4];
	add.s32 	%r630, %r628, %r761;
	add.s32 	%r631, %r630, %r624;
	add.s32 	%r632, %r631, %r629;
	add.s32 	%r633, %r632, %r603;
	shf.l.wrap.b32 	%r634, %r758, %r758, 30;
	shf.l.wrap.b32 	%r635, %r758, %r758, 19;
	xor.b32  	%r636, %r634, %r635;
	shf.l.wrap.b32 	%r637, %r758, %r758, 10;
	xor.b32  	%r638, %r636, %r637;
	xor.b32  	%r639, %r755, %r756;
	and.b32  	%r640, %r758, %r639;
	and.b32  	%r641, %r755, %r756;
	xor.b32  	%r642, %r640, %r641;
	add.s32 	%r643, %r638, %r642;
	add.s32 	%r761, %r633, %r757;
	add.s32 	%r757, %r643, %r633;
	shf.l.wrap.b32 	%r644, %r761, %r761, 26;
	shf.l.wrap.b32 	%r645, %r761, %r761, 21;
	xor.b32  	%r646, %r644, %r645;
	shf.l.wrap.b32 	%r647, %r761, %r761, 7;
	xor.b32  	%r648, %r646, %r647;
	and.b32  	%r649, %r761, %r762;
	not.b32 	%r650, %r761;
	and.b32  	%r651, %r759, %r650;
	or.b32  	%r652, %r649, %r651;
	ld.const.u32 	%r653, [%rd61];
	add.s32 	%r654, %r652, %r760;
	add.s32 	%r655, %r654, %r648;
	add.s32 	%r656, %r655, %r653;
	add.s32 	%r657, %r656, %r604;
	shf.l.wrap.b32 	%r658, %r757, %r757, 30;
	shf.l.wrap.b32 	%r659, %r757, %r757, 19;
	xor.b32  	%r660, %r658, %r659;
	shf.l.wrap.b32 	%r661, %r757, %r757, 10;
	xor.b32  	%r662, %r660, %r661;
	xor.b32  	%r663, %r758, %r755;
	and.b32  	%r664, %r757, %r663;
	and.b32  	%r665, %r758, %r755;
	xor.b32  	%r666, %r664, %r665;
	add.s32 	%r667, %r662, %r666;
	add.s32 	%r760, %r657, %r756;
	add.s32 	%r756, %r667, %r657;
	shf.l.wrap.b32 	%r668, %r760, %r760, 26;
	shf.l.wrap.b32 	%r669, %r760, %r760, 21;
	xor.b32  	%r670, %r668, %r669;
	shf.l.wrap.b32 	%r671, %r760, %r760, 7;
	xor.b32  	%r672, %r670, %r671;
	and.b32  	%r673, %r760, %r761;
	not.b32 	%r674, %r760;
	and.b32  	%r675, %r762, %r674;
	or.b32  	%r676, %r673, %r675;
	ld.const.u32 	%r677, [%rd61+4];
	add.s32 	%r678, %r676, %r759;
	add.s32 	%r679, %r678, %r672;
	add.s32 	%r680, %r679, %r677;
	add.s32 	%r681, %r680, %r605;
	shf.l.wrap.b32 	%r682, %r756, %r756, 30;
	shf.l.wrap.b32 	%r683, %r756, %r756, 19;
	xor.b32  	%r684, %r682, %r683;
	shf.l.wrap.b32 	%r685, %r756, %r756, 10;
	xor.b32  	%r686, %r684, %r685;
	xor.b32  	%r687, %r757, %r758;
	and.b32  	%r688, %r756, %r687;
	and.b32  	%r689, %r757, %r758;
	xor.b32  	%r690, %r688, %r689;
	add.s32 	%r691, %r686, %r690;
	add.s32 	%r759, %r681, %r755;
	add.s32 	%r755, %r691, %r681;
	add.s32 	%r754, %r754, 4;
	add.s64 	%rd62, %rd62, 16;
	add.s64 	%rd61, %rd61, 16;
	setp.ne.s32 	%p23, %r754, 64;
	@%p23 bra 	$L__BB2_33;
	ld.param.u64 	%rd58, [_Z19compute_hash_kernelPKhjPj_param_2];
	cvta.to.global.u64 	%rd55, %rd58;
	add.s32 	%r692, %r712, %r755;
	add.s32 	%r693, %r711, %r756;
	add.s32 	%r694, %r710, %r757;
	add.s32 	%r695, %r709, %r758;
	add.s32 	%r696, %r708, %r759;
	add.s32 	%r697, %r707, %r760;
	add.s32 	%r698, %r706, %r761;
	add.s32 	%r699, %r705, %r762;
	st.global.u32 	[%rd55], %r692;
	st.global.u32 	[%rd55+4], %r693;
	st.global.u32 	[%rd55+8], %r694;
	st.global.u32 	[%rd55+12], %r695;
	st.global.u32 	[%rd55+16], %r696;
	st.global.u32 	[%rd55+20], %r697;
	st.global.u32 	[%rd55+24], %r698;
	st.global.u32 	[%rd55+28], %r699;
$L__BB2_35:
	ret;

}
	// .globl	_Z17batch_hash_kernelPPKhPKjPPji
.visible .entry _Z17batch_hash_kernelPPKhPKjPPji(
	.param .u64 .ptr .align 1 _Z17batch_hash_kernelPPKhPKjPPji_param_0,
	.param .u64 .ptr .align 1 _Z17batch_hash_kernelPPKhPKjPPji_param_1,
	.param .u64 .ptr .align 1 _Z17batch_hash_kernelPPKhPKjPPji_param_2,
	.param .u32 _Z17batch_hash_kernelPPKhPKjPPji_param_3
)
{
	.local .align 16 .b8 	__local_depot3[320];
	.reg .b64 	%SP;
	.reg .b64 	%SPL;
	.reg .pred 	%p<24>;
	.reg .b16 	%rs<18>;
	.reg .b32 	%r<766>;
	.reg .b64 	%rd<86>;

	mov.u64 	%SPL, __local_depot3;
	ld.param.u64 	%rd15, [_Z17batch_hash_kernelPPKhPKjPPji_param_0];
	ld.param.u64 	%rd16, [_Z17batch_hash_kernelPPKhPKjPPji_param_1];
	ld.param.u32 	%r161, [_Z17batch_hash_kernelPPKhPKjPPji_param_3];
	add.u64 	%rd85, %SPL, 0;
	add.u64 	%rd2, %SPL, 256;
	mov.u32 	%r162, %ctaid.x;
	mov.u32 	%r163, %ntid.x;
	mov.u32 	%r164, %tid.x;
	mad.lo.s32 	%r1, %r162, %r163, %r164;
	setp.ge.s32 	%p1, %r1, %r161;
	@%p1 bra 	$L__BB3_35;
	cvta.to.global.u64 	%rd20, %rd15;
	cvta.to.global.u64 	%rd21, %rd16;
	mul.wide.s32 	%rd22, %r1, 8;
	add.s64 	%rd23, %rd20, %rd22;
	ld.global.u64 	%rd24, [%rd23];
	cvta.to.global.u64 	%rd3, %rd24;
	mul.wide.s32 	%rd25, %r1, 4;
	add.s64 	%rd26, %rd21, %rd25;
	ld.global.u32 	%r2, [%rd26];
	ld.const.u32 	%r715, [initial_hash];
	ld.const.u32 	%r714, [initial_hash+4];
	ld.const.u32 	%r713, [initial_hash+8];
	ld.const.u32 	%r712, [initial_hash+12];
	ld.const.u32 	%r711, [initial_hash+16];
	ld.const.u32 	%r710, [initial_hash+20];
	ld.const.u32 	%r709, [initial_hash+24];
	ld.const.u32 	%r708, [initial_hash+28];
	setp.lt.u32 	%p2, %r2, 64;
	mov.b32 	%r737, 0;
	@%p2 bra 	$L__BB3_9;
	mov.b32 	%r717, 0;
	mov.b32 	%r716, 64;
	add.s64 	%rd4, %rd85, 40;
	mov.u64 	%rd32, k;
$L__BB3_3:
	mov.u32 	%r737, %r716;
	cvt.u64.u32 	%rd27, %r717;
	add.s64 	%rd28, %rd3, %rd27;
	ld.global.u8 	%r169, [%rd28];
	shl.b32 	%r170, %r169, 24;
	ld.global.u8 	%r171, [%rd28+1];
	shl.b32 	%r172, %r171, 16;
	or.b32  	%r173, %r172, %r170;
	ld.global.u8 	%rs1, [%rd28+2];
	mul.wide.u16 	%r174, %rs1, 256;
	or.b32  	%r175, %r173, %r174;
	ld.global.u8 	%r176, [%rd28+3];
	or.b32  	%r35, %r175, %r176;
	ld.global.u8 	%r177, [%rd28+4];
	shl.b32 	%r178, %r177, 24;
	ld.global.u8 	%r179, [%rd28+5];
	shl.b32 	%r180, %r179, 16;
	or.b32  	%r181, %r180, %r178;
	ld.global.u8 	%rs2, [%rd28+6];
	mul.wide.u16 	%r182, %rs2, 256;
	or.b32  	%r183, %r181, %r182;
	ld.global.u8 	%r184, [%rd28+7];
	or.b32  	%r22, %r183, %r184;
	ld.global.u8 	%r185, [%rd28+8];
	shl.b32 	%r186, %r185, 24;
	ld.global.u8 	%r187, [%rd28+9];
	shl.b32 	%r188, %r187, 16;
	or.b32  	%r189, %r188, %r186;
	ld.global.u8 	%rs3, [%rd28+10];
	mul.wide.u16 	%r190, %rs3, 256;
	or.b32  	%r191, %r189, %r190;
	ld.global.u8 	%r192, [%rd28+11];
	or.b32  	%r23, %r191, %r192;
	ld.global.u8 	%r193, [%rd28+12];
	shl.b32 	%r194, %r193, 24;
	ld.global.u8 	%r195, [%rd28+13];
	shl.b32 	%r196, %r195, 16;
	or.b32  	%r197, %r196, %r194;
	ld.global.u8 	%rs4, [%rd28+14];
	mul.wide.u16 	%r198, %rs4, 256;
	or.b32  	%r199, %r197, %r198;
	ld.global.u8 	%r200, [%rd28+15];
	or.b32  	%r24, %r199, %r200;
	ld.global.u8 	%r201, [%rd28+16];
	shl.b32 	%r202, %r201, 24;
	ld.global.u8 	%r203, [%rd28+17];
	shl.b32 	%r204, %r203, 16;
	or.b32  	%r205, %r204, %r202;
	ld.global.u8 	%rs5, [%rd28+18];
	mul.wide.u16 	%r206, %rs5, 256;
	or.b32  	%r207, %r205, %r206;
	ld.global.u8 	%r208, [%rd28+19];
	or.b32  	%r51, %r207, %r208;
	ld.global.u8 	%r209, [%rd28+20];
	shl.b32 	%r210, %r209, 24;
	ld.global.u8 	%r211, [%rd28+21];
	shl.b32 	%r212, %r211, 16;
	or.b32  	%r213, %r212, %r210;
	ld.global.u8 	%rs6, [%rd28+22];
	mul.wide.u16 	%r214, %rs6, 256;
	or.b32  	%r215, %r213, %r214;
	ld.global.u8 	%r216, [%rd28+23];
	or.b32  	%r52, %r215, %r216;
	ld.global.u8 	%r217, [%rd28+24];
	shl.b32 	%r218, %r217, 24;
	ld.global.u8 	%r219, [%rd28+25];
	shl.b32 	%r220, %r219, 16;
	or.b32  	%r221, %r220, %r218;
	ld.global.u8 	%rs7, [%rd28+26];
	mul.wide.u16 	%r222, %rs7, 256;
	or.b32  	%r223, %r221, %r222;
	ld.global.u8 	%r224, [%rd28+27];
	or.b32  	%r53, %r223, %r224;
	ld.global.u8 	%r225, [%rd28+28];
	shl.b32 	%r226, %r225, 24;
	ld.global.u8 	%r227, [%rd28+29];
	shl.b32 	%r228, %r227, 16;
	or.b32  	%r229, %r228, %r226;
	ld.global.u8 	%rs8, [%rd28+30];
	mul.wide.u16 	%r230, %rs8, 256;
	or.b32  	%r231, %r229, %r230;
	ld.global.u8 	%r232, [%rd28+31];
	or.b32  	%r54, %r231, %r232;
	ld.global.u8 	%r233, [%rd28+32];
	shl.b32 	%r234, %r233, 24;
	ld.global.u8 	%r235, [%rd28+33];
	shl.b32 	%r236, %r235, 16;
	or.b32  	%r237, %r236, %r234;
	ld.global.u8 	%rs9, [%rd28+34];
	mul.wide.u16 	%r238, %rs9, 256;
	or.b32  	%r239, %r237, %r238;
	ld.global.u8 	%r240, [%rd28+35];
	or.b32  	%r29, %r239, %r240;
	ld.global.u8 	%r241, [%rd28+36];
	shl.b32 	%r242, %r241, 24;
	ld.global.u8 	%r243, [%rd28+37];
	shl.b32 	%r244, %r243, 16;
	or.b32  	%r245, %r244, %r242;
	ld.global.u8 	%rs10, [%rd28+38];
	mul.wide.u16 	%r246, %rs10, 256;
	or.b32  	%r247, %r245, %r246;
	ld.global.u8 	%r248, [%rd28+39];
	or.b32  	%r30, %r247, %r248;
	ld.global.u8 	%r249, [%rd28+40];
	shl.b32 	%r250, %r249, 24;
	ld.global.u8 	%r251, [%rd28+41];
	shl.b32 	%r252, %r251, 16;
	or.b32  	%r253, %r252, %r250;
	ld.global.u8 	%rs11, [%rd28+42];
	mul.wide.u16 	%r254, %rs11, 256;
	or.b32  	%r255, %r253, %r254;
	ld.global.u8 	%r256, [%rd28+43];
	or.b32  	%r31, %r255, %r256;
	ld.global.u8 	%r257, [%rd28+44];
	shl.b32 	%r258, %r257, 24;
	ld.global.u8 	%r259, [%rd28+45];
	shl.b32 	%r260, %r259, 16;
	or.b32  	%r261, %r260, %r258;
	ld.global.u8 	%rs12, [%rd28+46];
	mul.wide.u16 	%r262, %rs12, 256;
	or.b32  	%r263, %r261, %r262;
	ld.global.u8 	%r264, [%rd28+47];
	or.b32  	%r32, %r263, %r264;
	ld.global.u8 	%r265, [%rd28+48];
	shl.b32 	%r266, %r265, 24;
	ld.global.u8 	%r267, [%rd28+49];
	shl.b32 	%r268, %r267, 16;
	or.b32  	%r269, %r268, %r266;
	ld.global.u8 	%rs13, [%rd28+50];
	mul.wide.u16 	%r270, %rs13, 256;
	or.b32  	%r271, %r269, %r270;
	ld.global.u8 	%r272, [%rd28+51];
	or.b32  	%r33, %r271, %r272;
	ld.global.u8 	%r273, [%rd28+52];
	shl.b32 	%r274, %r273, 24;
	ld.global.u8 	%r275, [%rd28+53];
	shl.b32 	%r276, %r275, 16;
	or.b32  	%r277, %r276, %r274;
	ld.global.u8 	%rs14, [%rd28+54];
	mul.wide.u16 	%r278, %rs14, 256;
	or.b32  	%r279, %r277, %r278;
	ld.global.u8 	%r280, [%rd28+55];
	or.b32  	%r34, %r279, %r280;
	ld.global.u8 	%r281, [%rd28+56];
	shl.b32 	%r282, %r281, 24;
	ld.global.u8 	%r283, [%rd28+57];
	shl.b32 	%r284, %r283, 16;
	or.b32  	%r285, %r284, %r282;
	ld.global.u8 	%rs15, [%rd28+58];
	mul.wide.u16 	%r286, %rs15, 256;
	or.b32  	%r287, %r285, %r286;
	ld.global.u8 	%r288, [%rd28+59];
	or.b32  	%r289, %r287, %r288;
	ld.global.u8 	%r290, [%rd28+60];
	shl.b32 	%r291, %r290, 24;
	ld.global.u8 	%r292, [%rd28+61];
	shl.b32 	%r293, %r292, 16;
	or.b32  	%r294, %r293, %r291;
	ld.global.u8 	%rs16, [%rd28+62];
	mul.wide.u16 	%r295, %rs16, 256;
	or.b32  	%r296, %r294, %r295;
	ld.global.u8 	%r297, [%rd28+63];
	or.b32  	%r298, %r296, %r297;
	st.local.v4.u32 	[%rd85], {%r35, %r22, %r23, %r24};
	st.local.v4.u32 	[%rd85+16], {%r51, %r52, %r53, %r54};
	st.local.v4.u32 	[%rd85+32], {%r29, %r30, %r31, %r32};
	st.local.v4.u32 	[%rd85+48], {%r33, %r34, %r289, %r298};
	mov.b64 	%rd29, {%r31, %r299};
	cvt.u32.u64 	%r718, %rd29;
	mov.b32 	%r719, 0;
	mov.u64 	%rd82, %rd4;
$L__BB3_4:
	add.s64 	%rd6, %rd82, 16;
	ld.local.v2.u32 	{%r59, %r300}, [%rd82+16];
	shf.l.wrap.b32 	%r301, %r59, %r59, 15;
	shf.l.wrap.b32 	%r302, %r59, %r59, 13;
	xor.b32  	%r303, %r301, %r302;
	shr.u32 	%r304, %r59, 10;
	xor.b32  	%r305, %r303, %r304;
	ld.local.u32 	%r306, [%rd82+-4];
	add.s32 	%r307, %r305, %r306;
	ld.local.v4.u32 	{%r308, %r309, %r310, %r311}, [%rd82+-40];
	mov.b64 	%rd30, {%r310, %r311};
	shf.l.wrap.b32 	%r312, %r309, %r309, 25;
	shf.l.wrap.b32 	%r313, %r309, %r309, 14;
	xor.b32  	%r314, %r312, %r313;
	shr.u32 	%r315, %r309, 3;
	xor.b32  	%r316, %r314, %r315;
	add.s32 	%r317, %r307, %r308;
	add.s32 	%r318, %r317, %r316;
	shf.l.wrap.b32 	%r319, %r300, %r300, 15;
	shf.l.wrap.b32 	%r320, %r300, %r300, 13;
	xor.b32  	%r321, %r319, %r320;
	shr.u32 	%r322, %r300, 10;
	xor.b32  	%r323, %r321, %r322;
	add.s32 	%r324, %r323, %r718;
	shf.l.wrap.b32 	%r325, %r310, %r310, 25;
	shf.l.wrap.b32 	%r326, %r310, %r310, 14;
	xor.b32  	%r327, %r325, %r326;
	shr.u32 	%r328, %r310, 3;
	xor.b32  	%r329, %r327, %r328;
	add.s32 	%r330, %r324, %r309;
	add.s32 	%r331, %r330, %r329;
	st.local.v2.u32 	[%rd82+24], {%r318, %r331};
	shf.l.wrap.b32 	%r332, %r318, %r318, 15;
	shf.l.wrap.b32 	%r333, %r318, %r318, 13;
	xor.b32  	%r334, %r332, %r333;
	shr.u32 	%r335, %r318, 10;
	xor.b32  	%r336, %r334, %r335;
	ld.local.u32 	%r337, [%rd82+4];
	add.s32 	%r338, %r336, %r337;
	shf.l.wrap.b32 	%r339, %r311, %r311, 25;
	shf.l.wrap.b32 	%r340, %r311, %r311, 14;
	xor.b32  	%r341, %r339, %r340;
	shr.u32 	%r342, %r311, 3;
	xor.b32  	%r343, %r341, %r342;
	add.s32 	%r344, %r338, %r310;
	add.s32 	%r345, %r344, %r343;
	st.local.u32 	[%rd82+32], %r345;
	shf.l.wrap.b32 	%r346, %r331, %r331, 15;
	shf.l.wrap.b32 	%r347, %r331, %r331, 13;
	xor.b32  	%r348, %r346, %r347;
	shr.u32 	%r349, %r331, 10;
	xor.b32  	%r350, %r348, %r349;
	ld.local.u32 	%r351, [%rd82+8];
	add.s32 	%r352, %r350, %r351;
	ld.local.u32 	%r353, [%rd82+-24];
	shf.l.wrap.b32 	%r354, %r353, %r353, 25;
	shf.l.wrap.b32 	%r355, %r353, %r353, 14;
	xor.b32  	%r356, %r354, %r355;
	shr.u32 	%r357, %r353, 3;
	xor.b32  	%r358, %r356, %r357;
	{ .reg .b32 tmp; mov.b64 {tmp, %r359}, %rd30; }
	add.s32 	%r360, %r352, %r359;
	add.s32 	%r361, %r360, %r358;
	st.local.u32 	[%rd82+36], %r361;
	add.s32 	%r719, %r719, 4;
	setp.ne.s32 	%p3, %r719, 48;
	mov.u32 	%r718, %r59;
	mov.u64 	%rd82, %rd6;
	@%p3 bra 	$L__BB3_4;
	mov.b32 	%r720, 0;
	mov.u32 	%r721, %r715;
	mov.u32 	%r722, %r714;
	mov.u32 	%r723, %r713;
	mov.u32 	%r724, %r712;
	mov.u32 	%r725, %r711;
	mov.u32 	%r726, %r710;
	mov.u32 	%r727, %r709;
	mov.u32 	%r728, %r708;
$L__BB3_6:
	shf.l.wrap.b32 	%r363, %r725, %r725, 26;
	shf.l.wrap.b32 	%r364, %r725, %r725, 21;
	xor.b32  	%r365, %r363, %r364;
	shf.l.wrap.b32 	%r366, %r725, %r725, 7;
	xor.b32  	%r367, %r365, %r366;
	and.b32  	%r368, %r725, %r726;
	not.b32 	%r369, %r725;
	and.b32  	%r370, %r727, %r369;
	or.b32  	%r371, %r368, %r370;
	mul.wide.u32 	%rd31, %r720, 4;
	add.s64 	%rd33, %rd32, %rd31;
	ld.const.u32 	%r372, [%rd33];
	add.s64 	%rd34, %rd85, %rd31;
	ld.local.v4.u32 	{%r373, %r374, %r375, %r376}, [%rd34];
	add.s32 	%r377, %r371, %r728;
	add.s32 	%r378, %r377, %r367;
	add.s32 	%r379, %r378, %r372;
	add.s32 	%r380, %r379, %r373;
	shf.l.wrap.b32 	%r381, %r721, %r721, 30;
	shf.l.wrap.b32 	%r382, %r721, %r721, 19;
	xor.b32  	%r383, %r381, %r382;
	shf.l.wrap.b32 	%r384, %r721, %r721, 10;
	xor.b32  	%r385, %r383, %r384;
	xor.b32  	%r386, %r722, %r723;
	and.b32  	%r387, %r721, %r386;
	and.b32  	%r388, %r722, %r723;
	xor.b32  	%r389, %r387, %r388;
	add.s32 	%r390, %r385, %r389;
	add.s32 	%r728, %r380, %r724;
	add.s32 	%r724, %r390, %r380;
	shf.l.wrap.b32 	%r391, %r728, %r728, 26;
	shf.l.wrap.b32 	%r392, %r728, %r728, 21;
	xor.b32  	%r393, %r391, %r392;
	shf.l.wrap.b32 	%r394, %r728, %r728, 7;
	xor.b32  	%r395, %r393, %r394;
	and.b32  	%r396, %r728, %r725;
	not.b32 	%r397, %r728;
	and.b32  	%r398, %r726, %r397;
	or.b32  	%r399, %r396, %r398;
	ld.const.u32 	%r400, [%rd33+4];
	add.s32 	%r401, %r399, %r727;
	add.s32 	%r402, %r401, %r395;
	add.s32 	%r403, %r402, %r400;
	add.s32 	%r404, %r403, %r374;
	shf.l.wrap.b32 	%r405, %r724, %r724, 30;
	shf.l.wrap.b32 	%r406, %r724, %r724, 19;
	xor.b32  	%r407, %r405, %r406;
	shf.l.wrap.b32 	%r408, %r724, %r724, 10;
	xor.b32  	%r409, %r407, %r408;
	xor.b32  	%r410, %r721, %r722;
	and.b32  	%r411, %r724, %r410;
	and.b32  	%r412, %r721, %r722;
	xor.b32  	%r413, %r411, %r412;
	add.s32 	%r414, %r409, %r413;
	add.s32 	%r727, %r404, %r723;
	add.s32 	%r723, %r414, %r404;
	shf.l.wrap.b32 	%r415, %r727, %r727, 26;
	shf.l.wrap.b32 	%r416, %r727, %r727, 21;
	xor.b32  	%r417, %r415, %r416;
	shf.l.wrap.b32 	%r418, %r727, %r727, 7;
	xor.b32  	%r419, %r417, %r418;
	and.b32  	%r420, %r727, %r728;
	not.b32 	%r421, %r727;
	and.b32  	%r422, %r725, %r421;
	or.b32  	%r423, %r420, %r422;
	ld.const.u32 	%r424, [%rd33+8];
	add.s32 	%r425, %r423, %r726;
	add.s32 	%r426, %r425, %r419;
	add.s32 	%r427, %r426, %r424;
	add.s32 	%r428, %r427, %r375;
	shf.l.wrap.b32 	%r429, %r723, %r723, 30;
	shf.l.wrap.b32 	%r430, %r723, %r723, 19;
	xor.b32  	%r431, %r429, %r430;
	shf.l.wrap.b32 	%r432, %r723, %r723, 10;
	xor.b32  	%r433, %r431, %r432;
	xor.b32  	%r434, %r724, %r721;
	and.b32  	%r435, %r723, %r434;
	and.b32  	%r436, %r724, %r721;
	xor.b32  	%r437, %r435, %r436;
	add.s32 	%r438, %r433, %r437;
	add.s32 	%r726, %r428, %r722;
	add.s32 	%r722, %r438, %r428;
	shf.l.wrap.b32 	%r439, %r726, %r726, 26;
	shf.l.wrap.b32 	%r440, %r726, %r726, 21;
	xor.b32  	%r441, %r439, %r440;
	shf.l.wrap.b32 	%r442, %r726, %r726, 7;
	xor.b32  	%r443, %r441, %r442;
	and.b32  	%r444, %r726, %r727;
	not.b32 	%r445, %r726;
	and.b32  	%r446, %r728, %r445;
	or.b32  	%r447, %r444, %r446;
	ld.const.u32 	%r448, [%rd33+12];
	add.s32 	%r449, %r447, %r725;
	add.s32 	%r450, %r449, %r443;
	add.s32 	%r451, %r450, %r448;
	add.s32 	%r452, %r451, %r376;
	shf.l.wrap.b32 	%r453, %r722, %r722, 30;
	shf.l.wrap.b32 	%r454, %r722, %r722, 19;
	xor.b32  	%r455, %r453, %r454;
	shf.l.wrap.b32 	%r456, %r722, %r722, 10;
	xor.b32  	%r457, %r455, %r456;
	xor.b32  	%r458, %r723, %r724;
	and.b32  	%r459, %r722, %r458;
	and.b32  	%r460, %r723, %r724;
	xor.b32  	%r461, %r459, %r460;
	add.s32 	%r462, %r457, %r461;
	add.s32 	%r725, %r452, %r721;
	add.s32 	%r721, %r462, %r452;
	add.s32 	%r720, %r720, 4;
	setp.ne.s32 	%p4, %r720, 64;
	@%p4 bra 	$L__BB3_6;
	add.s32 	%r715, %r715, %r721;
	add.s32 	%r714, %r714, %r722;
	add.s32 	%r713, %r713, %r723;
	add.s32 	%r712, %r712, %r724;
	add.s32 	%r711, %r711, %r725;
	add.s32 	%r710, %r710, %r726;
	add.s32 	%r709, %r709, %r727;
	add.s32 	%r708, %r708, %r728;
	add.s32 	%r716, %r737, 64;
	setp.le.u32 	%p5, %r716, %r2;
	mov.u32 	%r717, %r737;
	@%p5 bra 	$L__BB3_3;
	st.local.v4.u32 	[%rd2], {%r35, %r22, %r23, %r24};
	st.local.v4.u32 	[%rd2+16], {%r51, %r52, %r53, %r54};
	st.local.v4.u32 	[%rd2+32], {%r29, %r30, %r31, %r32};
	st.local.v2.u32 	[%rd2+48], {%r33, %r34};
$L__BB3_9:
	sub.s32 	%r96, %r2, %r737;
	setp.eq.s32 	%p6, %r96, 0;
	mov.b32 	%r739, 0;
	@%p6 bra 	$L__BB3_13;
	cvt.u64.u32 	%rd35, %r737;
	add.s64 	%rd7, %rd3, %rd35;
	mov.b32 	%r739, 0;
	mov.u32 	%r738, %r96;
	mov.u32 	%r740, %r739;
$L__BB3_11:
	add.s32 	%r465, %r740, 3;
	setp.ge.u32 	%p7, %r465, %r96;
	@%p7 bra 	$L__BB3_15;
	cvt.u64.u32 	%rd50, %r740;
	add.s64 	%rd51, %rd7, %rd50;
	ld.global.u8 	%r506, [%rd51];
	shl.b32 	%r507, %r506, 24;
	ld.global.u8 	%r508, [%rd51+1];
	shl.b32 	%r509, %r508, 16;
	or.b32  	%r510, %r509, %r507;
	ld.global.u8 	%rs17, [%rd51+2];
	mul.wide.u16 	%r511, %rs17, 256;
	or.b32  	%r512, %r510, %r511;
	ld.global.u8 	%r513, [%rd51+3];
	or.b32  	%r514, %r512, %r513;
	mul.wide.u32 	%rd52, %r739, 4;
	add.s64 	%rd53, %rd2, %rd52;
	st.local.u32 	[%rd53], %r514;
	add.s32 	%r740, %r740, 4;
	add.s32 	%r739, %r739, 1;
	setp.lt.u32 	%p19, %r740, %r96;
	add.s32 	%r738, %r738, -4;
	@%p19 bra 	$L__BB3_11;
$L__BB3_13:
	mul.wide.u32 	%rd54, %r739, 4;
	add.s64 	%rd55, %rd2, %rd54;
	mov.b32 	%r515, -2147483648;
	st.local.u32 	[%rd55], %r515;
	add.s32 	%r754, %r739, 1;
	setp.gt.u32 	%p20, %r754, 13;
	@%p20 bra 	$L__BB3_30;
$L__BB3_14:
	mul.wide.u32 	%rd56, %r754, 4;
	add.s64 	%rd57, %rd2, %rd56;
	mov.b32 	%r516, 0;
	st.local.u32 	[%rd57], %r516;
	add.s32 	%r754, %r754, 1;
	setp.ne.s32 	%p21, %r754, 14;
	@%p21 bra 	$L__BB3_14;
	bra.uni 	$L__BB3_30;
$L__BB3_15:
	sub.s32 	%r103, %r96, %r740;
	setp.eq.s32 	%p8, %r103, 0;
	mov.b32 	%r751, 0;
	@%p8 bra 	$L__BB3_28;
	shl.b32 	%r468, %r739, 2;
	and.b32  	%r104, %r103, 15;
	sub.s32 	%r469, %r737, %r2;
	add.s32 	%r470, %r469, %r468;
	setp.gt.u32 	%p9, %r470, -16;
	mov.b32 	%r743, 0;
	@%p9 bra 	$L__BB3_19;
	and.b32  	%r743, %r103, -16;
	and.b32  	%r471, %r738, -16;
	neg.s32 	%r741, %r471;
$L__BB3_18:
	.pragma "nounroll";
	add.s32 	%r741, %r741, 16;
	setp.ne.s32 	%p10, %r741, 0;
	@%p10 bra 	$L__BB3_18;
$L__BB3_19:
	setp.eq.s32 	%p11, %r104, 0;
	@%p11 bra 	$L__BB3_28;
	and.b32  	%r110, %r103, 7;
	setp.lt.u32 	%p12, %r104, 8;
	@%p12 bra 	$L__BB3_22;
	add.s32 	%r743, %r743, 8;
$L__BB3_22:
	setp.eq.s32 	%p13, %r110, 0;
	@%p13 bra 	$L__BB3_28;
	and.b32  	%r113, %r2, 3;
	setp.lt.u32 	%p14, %r110, 4;
	mov.b32 	%r751, 0;
	@%p14 bra 	$L__BB3_25;
	add.s32 	%r476, %r743, %r740;
	cvt.u64.u32 	%rd36, %r476;
	add.s64 	%rd37, %rd7, %rd36;
	ld.global.u8 	%r477, [%rd37];
	shl.b32 	%r478, %r743, 3;
	sub.s32 	%r479, 24, %r478;
	shl.b32 	%r480, %r477, %r479;
	add.s32 	%r481, %r476, 1;
	cvt.u64.u32 	%rd38, %r481;
	add.s64 	%rd39, %rd7, %rd38;
	ld.global.u8 	%r482, [%rd39];
	sub.s32 	%r483, 16, %r478;
	shl.b32 	%r484, %r482, %r483;
	or.b32  	%r485, %r480, %r484;
	add.s32 	%r486, %r476, 2;
	cvt.u64.u32 	%rd40, %r486;
	add.s64 	%rd41, %rd7, %rd40;
	ld.global.u8 	%r487, [%rd41];
	sub.s32 	%r488, 8, %r478;
	shl.b32 	%r489, %r487, %r488;
	or.b32  	%r490, %r485, %r489;
	add.s32 	%r491, %r476, 3;
	cvt.u64.u32 	%rd42, %r491;
	add.s64 	%rd43, %rd7, %rd42;
	ld.global.u8 	%r492, [%rd43];
	neg.s32 	%r493, %r478;
	shl.b32 	%r494, %r492, %r493;
	or.b32  	%r751, %r490, %r494;
	add.s32 	%r743, %r743, 4;
$L__BB3_25:
	setp.eq.s32 	%p15, %r113, 0;
	@%p15 bra 	$L__BB3_28;
	shl.b32 	%r495, %r743, 3;
	neg.s32 	%r749, %r495;
	add.s32 	%r748, %r743, %r740;
	neg.s32 	%r747, %r113;
$L__BB3_27:
	.pragma "nounroll";
	cvt.u64.u32 	%rd44, %r748;
	add.s64 	%rd45, %rd7, %rd44;
	ld.global.u8 	%r496, [%rd45];
	add.s32 	%r497, %r749, 24;
	shl.b32 	%r498, %r496, %r497;
	or.b32  	%r751, %r498, %r751;
	add.s32 	%r749, %r749, -8;
	add.s32 	%r748, %r748, 1;
	add.s32 	%r747, %r747, 1;
	setp.ne.s32 	%p16, %r747, 0;
	@%p16 bra 	$L__BB3_27;
$L__BB3_28:
	sub.s32 	%r499, %r740, %r96;
	shl.b32 	%r500, %r499, 3;
	add.s32 	%r501, %r500, 24;
	mov.b32 	%r502, 128;
	shl.b32 	%r503, %r502, %r501;
	or.b32  	%r504, %r751, %r503;
	mul.wide.u32 	%rd46, %r739, 4;
	add.s64 	%rd47, %rd2, %rd46;
	st.local.u32 	[%rd47], %r504;
	add.s32 	%r752, %r739, 1;
	setp.gt.u32 	%p17, %r752, 13;
	@%p17 bra 	$L__BB3_30;
$L__BB3_29:
	mul.wide.u32 	%rd48, %r752, 4;
	add.s64 	%rd49, %rd2, %rd48;
	mov.b32 	%r505, 0;
	st.local.u32 	[%rd49], %r505;
	add.s32 	%r752, %r752, 1;
	setp.eq.s32 	%p18, %r752, 14;
	@%p18 bra 	$L__BB3_30;
	bra.uni 	$L__BB3_29;
$L__BB3_30:
	shl.b32 	%r518, %r96, 3;
	ld.local.v4.u32 	{%r519, %r520, %r521, %r522}, [%rd2];
	st.local.v4.u32 	[%rd85], {%r519, %r520, %r521, %r522};
	ld.local.v4.u32 	{%r523, %r524, %r525, %r526}, [%rd2+16];
	st.local.v4.u32 	[%rd85+16], {%r523, %r524, %r525, %r526};
	ld.local.v4.u32 	{%r527, %r528, %r529, %r530}, [%rd2+32];
	mov.b64 	%rd58, {%r529, %r530};
	st.local.v4.u32 	[%rd85+32], {%r527, %r528, %r529, %r530};
	ld.local.v2.u32 	{%r531, %r532}, [%rd2+48];
	mov.b32 	%r756, 0;
	st.local.v4.u32 	[%rd85+48], {%r531, %r532, %r756, %r518};
	add.s64 	%rd83, %rd85, 40;
	cvt.u32.u64 	%r755, %rd58;
$L__BB3_31:
	add.s64 	%rd10, %rd83, 16;
	ld.local.v2.u32 	{%r142, %r533}, [%rd83+16];
	shf.l.wrap.b32 	%r534, %r142, %r142, 15;
	shf.l.wrap.b32 	%r535, %r142, %r142, 13;
	xor.b32  	%r536, %r534, %r535;
	shr.u32 	%r537, %r142, 10;
	xor.b32  	%r538, %r536, %r537;
	ld.local.u32 	%r539, [%rd83+-4];
	add.s32 	%r540, %r538, %r539;
	ld.local.v4.u32 	{%r541, %r542, %r543, %r544}, [%rd83+-40];
	mov.b64 	%rd59, {%r543, %r544};
	shf.l.wrap.b32 	%r545, %r542, %r542, 25;
	shf.l.wrap.b32 	%r546, %r542, %r542, 14;
	xor.b32  	%r547, %r545, %r546;
	shr.u32 	%r548, %r542, 3;
	xor.b32  	%r549, %r547, %r548;
	add.s32 	%r550, %r540, %r541;
	add.s32 	%r551, %r550, %r549;
	shf.l.wrap.b32 	%r552, %r533, %r533, 15;
	shf.l.wrap.b32 	%r553, %r533, %r533, 13;
	xor.b32  	%r554, %r552, %r553;
	shr.u32 	%r555, %r533, 10;
	xor.b32  	%r556, %r554, %r555;
	add.s32 	%r557, %r556, %r755;
	shf.l.wrap.b32 	%r558, %r543, %r543, 25;
	shf.l.wrap.b32 	%r559, %r543, %r543, 14;
	xor.b32  	%r560, %r558, %r559;
	shr.u32 	%r561, %r543, 3;
	xor.b32  	%r562, %r560, %r561;
	add.s32 	%r563, %r557, %r542;
	add.s32 	%r564, %r563, %r562;
	st.local.v2.u32 	[%rd83+24], {%r551, %r564};
	shf.l.wrap.b32 	%r565, %r551, %r551, 15;
	shf.l.wrap.b32 	%r566, %r551, %r551, 13;
	xor.b32  	%r567, %r565, %r566;
	shr.u32 	%r568, %r551, 10;
	xor.b32  	%r569, %r567, %r568;
	ld.local.u32 	%r570, [%rd83+4];
	add.s32 	%r571, %r569, %r570;
	shf.l.wrap.b32 	%r572, %r544, %r544, 25;
	shf.l.wrap.b32 	%r573, %r544, %r544, 14;
	xor.b32  	%r574, %r572, %r573;
	shr.u32 	%r575, %r544, 3;
	xor.b32  	%r576, %r574, %r575;
	add.s32 	%r577, %r571, %r543;
	add.s32 	%r578, %r577, %r576;
	st.local.u32 	[%rd83+32], %r578;
	shf.l.wrap.b32 	%r579, %r564, %r564, 15;
	shf.l.wrap.b32 	%r580, %r564, %r564, 13;
	xor.b32  	%r581, %r579, %r580;
	shr.u32 	%r582, %r564, 10;
	xor.b32  	%r583, %r581, %r582;
	ld.local.u32 	%r584, [%rd83+8];
	add.s32 	%r585, %r583, %r584;
	ld.local.u32 	%r586, [%rd83+-24];
	shf.l.wrap.b32 	%r587, %r586, %r586, 25;
	shf.l.wrap.b32 	%r588, %r586, %r586, 14;
	xor.b32  	%r589, %r587, %r588;
	shr.u32 	%r590, %r586, 3;
	xor.b32  	%r591, %r589, %r590;
	{ .reg .b32 tmp; mov.b64 {tmp, %r592}, %rd59; }
	add.s32 	%r593, %r585, %r592;
	add.s32 	%r594, %r593, %r591;
	st.local.u32 	[%rd83+36], %r594;
	add.s32 	%r756, %r756, 4;
	setp.ne.s32 	%p22, %r756, 48;
	mov.u32 	%r755, %r142;
	mov.u64 	%rd83, %rd10;
	@%p22 bra 	$L__BB3_31;
	mov.u64 	%rd61, k;
	add.s64 	%rd84, %rd61, 8;
	mov.b32 	%r757, 0;
	mov.u32 	%r758, %r715;
	mov.u32 	%r759, %r714;
	mov.u32 	%r760, %r713;
	mov.u32 	%r761, %r712;
	mov.u32 	%r762, %r711;
	mov.u32 	%r763, %r710;
	mov.u32 	%r764, %r709;
	mov.u32 	%r765, %r708;
$L__BB3_33:
	shf.l.wrap.b32 	%r596, %r762, %r762, 26;
	shf.l.wrap.b32 	%r597, %r762, %r762, 21;
	xor.b32  	%r598, %r596, %r597;
	shf.l.wrap.b32 	%r599, %r762, %r762, 7;
	xor.b32  	%r600, %r598, %r599;
	and.b32  	%r601, %r762, %r763;
	not.b32 	%r602, %r762;
	and.b32  	%r603, %r764, %r602;
	or.b32  	%r604, %r601, %r603;
	ld.const.u32 	%r605, [%rd84+-8];
	ld.local.v4.u32 	{%r606, %r607, %r608, %r609}, [%rd85];
	add.s32 	%r610, %r604, %r765;
	add.s32 	%r611, %r610, %r600;
	add.s32 	%r612, %r611, %r605;
	add.s32 	%r613, %r612, %r606;
	shf.l.wrap.b32 	%r614, %r758, %r758, 30;
	shf.l.wrap.b32 	%r615, %r758, %r758, 19;
	xor.b32  	%r616, %r614, %r615;
	shf.l.wrap.b32 	%r617, %r758, %r758, 10;
	xor.b32  	%r618, %r616, %r617;
	xor.b32  	%r619, %r759, %r760;
	and.b32  	%r620, %r758, %r619;
	and.b32  	%r621, %r759, %r760;
	xor.b32  	%r622, %r620, %r621;
	add.s32 	%r623, %r618, %r622;
	add.s32 	%r765, %r613, %r761;
	add.s32 	%r761, %r623, %r613;
	shf.l.wrap.b32 	%r624, %r765, %r765, 26;
	shf.l.wrap.b32 	%r625, %r765, %r765, 21;
	xor.b32  	%r626, %r624, %r625;
	shf.l.wrap.b32 	%r627, %r765, %r765, 7;
	xor.b32  	%r628, %r626, %r627;
	and.b32  	%r629, %r765, %r762;
	not.b32 	%r630, %r765;
	and.b32  	%r631, %r763, %r630;
	or.b32  	%r632, %r629, %r631;
	ld.const.u32 	%r633, [%rd84+-4];
	add.s32 	%r634, %r632, %r764;
	add.s32 	%r635, %r634, %r628;
	add.s32 	%r636, %r635, %r633;
	add.s32 	%r637, %r636, %r607;
	shf.l.wrap.b32 	%r638, %r761, %r761, 30;
	shf.l.wrap.b32 	%r639, %r761, %r761, 19;
	xor.b32  	%r640, %r638, %r639;
	shf.l.wrap.b32 	%r641, %r761, %r761, 10;
	xor.b32  	%r642, %r640, %r641;
	xor.b32  	%r643, %r758, %r759;
	and.b32  	%r644, %r761, %r643;
	and.b32  	%r645, %r758, %r759;
	xor.b32  	%r646, %r644, %r645;
	add.s32 	%r647, %r642, %r646;
	add.s32 	%r764, %r637, %r760;
	add.s32 	%r760, %r647, %r637;
	shf.l.wrap.b32 	%r648, %r764, %r764, 26;
	shf.l.wrap.b32 	%r649, %r764, %r764, 21;
	xor.b32  	%r650, %r648, %r649;
	shf.l.wrap.b32 	%r651, %r764, %r764, 7;
	xor.b32  	%r652, %r650, %r651;
	and.b32  	%r653, %r764, %r765;
	not.b32 	%r654, %r764;
	and.b32  	%r655, %r762, %r654;
	or.b32  	%r656, %r653, %r655;
	ld.const.u32 	%r657, [%rd84];
	add.s32 	%r658, %r656, %r763;
	add.s32 	%r659, %r658, %r652;
	add.s32 	%r660, %r659, %r657;
	add.s32 	%r661, %r660, %r608;
	shf.l.wrap.b32 	%r662, %r760, %r760, 30;
	shf.l.wrap.b32 	%r663, %r760, %r760, 19;
	xor.b32  	%r664, %r662, %r663;
	shf.l.wrap.b32 	%r665, %r760, %r760, 10;
	xor.b32  	%r666, %r664, %r665;
	xor.b32  	%r667, %r761, %r758;
	and.b32  	%r668, %r760, %r667;
	and.b32  	%r669, %r761, %r758;
	xor.b32  	%r670, %r668, %r669;
	add.s32 	%r671, %r666, %r670;
	add.s32 	%r763, %r661, %r759;
	add.s32 	%r759, %r671, %r661;
	shf.l.wrap.b32 	%r672, %r763, %r763, 26;
	shf.l.wrap.b32 	%r673, %r763, %r763, 21;
	xor.b32  	%r674, %r672, %r673;
	shf.l.wrap.b32 	%r675, %r763, %r763, 7;
	xor.b32  	%r676, %r674, %r675;
	and.b32  	%r677, %r763, %r764;
	not.b32 	%r678, %r763;
	and.b32  	%r679, %r765, %r678;
	or.b32  	%r680, %r677, %r679;
	ld.const.u32 	%r681, [%rd84+4];
	add.s32 	%r682, %r680, %r762;
	add.s32 	%r683, %r682, %r676;
	add.s32 	%r684, %r683, %r681;
	add.s32 	%r685, %r684, %r609;
	shf.l.wrap.b32 	%r686, %r759, %r759, 30;
	shf.l.wrap.b32 	%r687, %r759, %r759, 19;
	xor.b32  	%r688, %r686, %r687;
	shf.l.wrap.b32 	%r689, %r759, %r759, 10;
	xor.b32  	%r690, %r688, %r689;
	xor.b32  	%r691, %r760, %r761;
	and.b32  	%r692, %r759, %r691;
	and.b32  	%r693, %r760, %r761;
	xor.b32  	%r694, %r692, %r693;
	add.s32 	%r695, %r690, %r694;
	add.s32 	%r762, %r685, %r758;
	add.s32 	%r758, %r695, %r685;
	add.s32 	%r757, %r757, 4;
	add.s64 	%rd85, %rd85, 16;
	add.s64 	%rd84, %rd84, 16;
	setp.ne.s32 	%p23, %r757, 64;
	@%p23 bra 	$L__BB3_33;
	ld.param.u64 	%rd81, [_Z17batch_hash_kernelPPKhPKjPPji_param_2];
	mov.u32 	%r696, %ctaid.x;
	mov.u32 	%r697, %ntid.x;
	mov.u32 	%r698, %tid.x;
	mad.lo.s32 	%r699, %r696, %r697, %r698;
	add.s32 	%r700, %r715, %r758;
	add.s32 	%r701, %r714, %r759;
	add.s32 	%r702, %r713, %r760;
	add.s32 	%r703, %r712, %r761;
	add.s32 	%r704, %r711, %r762;
	add.s32 	%r705, %r710, %r763;
	add.s32 	%r706, %r709, %r764;
	add.s32 	%r707, %r708, %r765;
	cvta.to.global.u64 	%rd62, %rd81;
	mul.wide.s32 	%rd63, %r699, 8;
	add.s64 	%rd64, %rd62, %rd63;
	ld.global.u64 	%rd65, [%rd64];
	cvta.to.global.u64 	%rd66, %rd65;
	st.global.u32 	[%rd66], %r700;
	ld.global.u64 	%rd67, [%rd64];
	cvta.to.global.u64 	%rd68, %rd67;
	st.global.u32 	[%rd68+4], %r701;
	ld.global.u64 	%rd69, [%rd64];
	cvta.to.global.u64 	%rd70, %rd69;
	st.global.u32 	[%rd70+8], %r702;
	ld.global.u64 	%rd71, [%rd64];
	cvta.to.global.u64 	%rd72, %rd71;
	st.global.u32 	[%rd72+12], %r703;
	ld.global.u64 	%rd73, [%rd64];
	cvta.to.global.u64 	%rd74, %rd73;
	st.global.u32 	[%rd74+16], %r704;
	ld.global.u64 	%rd75, [%rd64];
	cvta.to.global.u64 	%rd76, %rd75;
	st.global.u32 	[%rd76+20], %r705;
	ld.global.u64 	%rd77, [%rd64];
	cvta.to.global.u64 	%rd78, %rd77;
	st.global.u32 	[%rd78+24], %r706;
	ld.global.u64 	%rd79, [%rd64];
	cvta.to.global.u64 	%rd80, %rd79;
	st.global.u32 	[%rd80+28], %r707;
$L__BB3_35:
	ret;

}


// ===== COMPILED SASS (sm_100) =====

	.target	sm_100

	.elftype	@"ET_EXEC"


//--------------------- .note.nv.tkinfo           --------------------------
	.section	.note.nv.tkinfo,"",@"SHT_NOTE"
	.sectionflags	@"SHF_NOTE_NV_TKINFO"
	.tkinfo
        /*0018*/ 	.word	0x00000002
        /*0030*/ 	.string	""
        /*0030*/ 	.string	"ptxas"
        /*0030*/ 	.string	"Cuda compilation tools, release 13.0, V13.0.88"
        /*0030*/ 	.string	"Build cuda_13.0.r13.0/compiler.36424714_0"
        /*0030*/ 	.string	"-arch sm_100 -m 64 "



//--------------------- .note.nv.cuinfo           --------------------------
	.section	.note.nv.cuinfo,"",@"SHT_NOTE"
	.sectionflags	@"SHF_NOTE_NV_CUINFO"
        /*0018*/ 	.short	0x0002
        /*001a*/ 	.short	0x0064
        /*001c*/ 	.short	0x0082
	.zero		2


//--------------------- .nv.info                  --------------------------
	.section	.nv.info,"",@"SHT_CUDA_INFO"
	.align	4


	//----- nvinfo : EIATTR_REGCOUNT
	.align		4
        /*0000*/ 	.byte	0x04, 0x2f
        /*0002*/ 	.short	(.L_4 - .L_3)
	.align		4
.L_3:
        /*0004*/ 	.word	index@(_Z13mining_kerneljjPj)
        /*0008*/ 	.word	0x0000001d


	//----- nvinfo : EIATTR_FRAME_SIZE
	.align		4
.L_4:
        /*000c*/ 	.byte	0x04, 0x11
        /*000e*/ 	.short	(.L_6 - .L_5)
	.align		4
.L_5:
        /*0010*/ 	.word	index@(_Z13mining_kerneljjPj)
        /*0014*/ 	.word	0x00000100


	//----- nvinfo : EIATTR_REGCOUNT
	.align		4
.L_6:
        /*0018*/ 	.byte	0x04, 0x2f
        /*001a*/ 	.short	(.L_8 - .L_7)
	.align		4
.L_7:
        /*001c*/ 	.word	index@(_Z24anomaly_detection_kerneljPj)
        /*0020*/ 	.word	0x0000001d


	//----- nvinfo : EIATTR_FRAME_SIZE
	.align		4
.L_8:
        /*0024*/ 	.byte	0x04, 0x11
        /*0026*/ 	.short	(.L_10 - .L_9)
	.align		4
.L_9:
        /*0028*/ 	.word	index@(_Z24anomaly_detection_kerneljPj)
        /*002c*/ 	.word	0x00000100


	//----- nvinfo : EIATTR_REGCOUNT
	.align		4
.L_10:
        /*0030*/ 	.byte	0x04, 0x2f
        /*0032*/ 	.short	(.L_12 - .L_11)
	.align		4
.L_11:
        /*0034*/ 	.word	index@(_Z19compute_hash_kernelPKhjPj)
        /*0038*/ 	.word	0x00000020


	//----- nvinfo : EIATTR_FRAME_SIZE
	.align		4
.L_12:
        /*003c*/ 	.byte	0x04, 0x11
        /*003e*/ 	.short	(.L_14 - .L_13)
	.align		4
.L_13:
        /*0040*/ 	.word	index@(_Z19compute_hash_kernelPKhjPj)
        /*0044*/ 	.word	0x00000140


	//----- nvinfo : EIATTR_REGCOUNT
	.align		4
.L_14:
        /*0048*/ 	.byte	0x04, 0x2f
        /*004a*/ 	.short	(.L_16 - .L_15)
	.align		4
.L_15:
        /*004c*/ 	.word	index@(_Z17batch_hash_kernelPPKhPKjPPji)
        /*0050*/ 	.word	0x00000030


	//----- nvinfo : EIATTR_FRAME_SIZE
	.align		4
.L_16:
        /*0054*/ 	.byte	0x04, 0x11
        /*0056*/ 	.short	(.L_18 - .L_17)
	.align		4
.L_17:
        /*0058*/ 	.word	index@(_Z17batch_hash_kernelPPKhPKjPPji)
        /*005c*/ 	.word	0x00000140


	//----- nvinfo : EIATTR_MIN_STACK_SIZE
	.align		4
.L_18:
        /*0060*/ 	.byte	0x04, 0x12
        /*0062*/ 	.short	(.L_20 - .L_19)
	.align		4
.L_19:
        /*0064*/ 	.word	index@(_Z17batch_hash_kernelPPKhPKjPPji)
        /*0068*/ 	.word	0x00000140


	//----- nvinfo : EIATTR_MIN_STACK_SIZE
	.align		4
.L_20:
        /*006c*/ 	.byte	0x04, 0x12
        /*006e*/ 	.short	(.L_22 - .L_21)
	.align		4
.L_21:
        /*0070*/ 	.word	index@(_Z19compute_hash_kernelPKhjPj)
        /*0074*/ 	.word	0x00000140


	//----- nvinfo : EIATTR_MIN_STACK_SIZE
	.align		4
.L_22:
        /*0078*/ 	.byte	0x04, 0x12
        /*007a*/ 	.short	(.L_24 - .L_23)
	.align		4
.L_23:
        /*007c*/ 	.word	index@(_Z24anomaly_detection_kerneljPj)
        /*0080*/ 	.word	0x00000100


	//----- nvinfo : EIATTR_MIN_STACK_SIZE
	.align		4
.L_24:
        /*0084*/ 	.byte	0x04, 0x12
        /*0086*/ 	.short	(.L_26 - .L_25)
	.align		4
.L_25:
        /*0088*/ 	.word	index@(_Z13mining_kerneljjPj)
        /*008c*/ 	.word	0x00000100
.L_26:


//--------------------- .nv.compat                --------------------------
	.section	.nv.compat,"",@"SHT_CUDA_COMPAT_INFO"
	.align	4
        /*0000*/ 	.byte	0x02, 0x09, 0x00, 0x00, 0x02, 0x02, 0x01, 0x00, 0x02, 0x05, 0x05, 0x00, 0x03, 0x07, 0x01, 0x01
        /*0010*/ 	.byte	0x02, 0x03, 0x00, 0x00, 0x02, 0x06, 0x01, 0x00, 0x04, 0x0b, 0x08, 0x00, 0x09, 0x00, 0x00, 0x00
        /*0020*/ 	.byte	0x00, 0x00, 0x00, 0x00


//--------------------- .nv.info._Z17batch_hash_kernelPPKhPKjPPji --------------------------
	.section	.nv.info._Z17batch_hash_kernelPPKhPKjPPji,"",@"SHT_CUDA_INFO"
	.sectionflags	@""
	.align	4


	//----- nvinfo : EIATTR_CUDA_API_VERSION
	.align		4
        /*0000*/ 	.byte	0x04, 0x37
        /*0002*/ 	.short	(.L_28 - .L_27)
.L_27:
        /*0004*/ 	.word	0x00000082


	//----- nvinfo : EIATTR_KPARAM_INFO
	.align		4
.L_28:
        /*0008*/ 	.byte	0x04, 0x17
        /*000a*/ 	.short	(.L_30 - .L_29)
.L_29:
        /*000c*/ 	.word	0x00000000
        /*0010*/ 	.short	0x0003
        /*0012*/ 	.short	0x0018
        /*0014*/ 	.byte	0x00, 0xf0, 0x11, 0x00


	//----- nvinfo : EIATTR_KPARAM_INFO
	.align		4
.L_30:
        /*0018*/ 	.byte	0x04, 0x17
        /*001a*/ 	.short	(.L_32 - .L_31)
.L_31:
        /*001c*/ 	.word	0x00000000
        /*0020*/ 	.short	0x0002
        /*0022*/ 	.short	0x0010
        /*0024*/ 	.byte	0x00, 0xf5, 0x21, 0x00


	//----- nvinfo : EIATTR_KPARAM_INFO
	.align		4
.L_32:
        /*0028*/ 	.byte	0x04, 0x17
        /*002a*/ 	.short	(.L_34 - .L_33)
.L_33:
        /*002c*/ 	.word	0x00000000
        /*0030*/ 	.short	0x0001
        /*0032*/ 	.short	0x0008
        /*0034*/ 	.byte	0x00, 0xf5, 0x21, 0x00


	//----- nvinfo : EIATTR_KPARAM_INFO
	.align		4
.L_34:
        /*0038*/ 	.byte	0x04, 0x17
        /*003a*/ 	.short	(.L_36 - .L_35)
.L_35:
        /*003c*/ 	.word	0x00000000
        /*0040*/ 	.short	0x0000
        /*0042*/ 	.short	0x0000
        /*0044*/ 	.byte	0x00, 0xf5, 0x21, 0x00


	//----- nvinfo : EIATTR_SPARSE_MMA_MASK
	.align		4
.L_36:
        /*0048*/ 	.byte	0x03, 0x50
        /*004a*/ 	.short	0x0000


	//----- nvinfo : EIATTR_MAXREG_COUNT
	.align		4
        /*004c*/ 	.byte	0x03, 0x1b
        /*004e*/ 	.short	0x00ff


	//----- nvinfo : EIATTR_MERCURY_ISA_VERSION
	.align		4
        /*0050*/ 	.byte	0x03, 0x5f
        /*0052*/ 	.short	0x0101


	//----- nvinfo : EIATTR_VRC_CTA_INIT_COUNT
	.align		4
        /*0054*/ 	.byte	0x02, 0x4a
	.zero		1
	.zero		1


	//----- nvinfo : EIATTR_EXIT_INSTR_OFFSETS
	.align		4
        /*0058*/ 	.byte	0x04, 0x1c
        /*005a*/ 	.short	(.L_38 - .L_37)


	//   ....[0]....
.L_37:
        /*005c*/ 	.word	0x00000090


	//   ....[1]....
        /*0060*/ 	.word	0x00002810


	//----- nvinfo : EIATTR_CRS_STACK_SIZE
	.align		4
.L_38:
        /*0064*/ 	.byte	0x04, 0x1e
        /*0066*/ 	.short	(.L_40 - .L_39)
.L_39:
        /*0068*/ 	.word	0x00000000


	//----- nvinfo : EIATTR_CBANK_PARAM_SIZE
	.align		4
.L_40:
        /*006c*/ 	.byte	0x03, 0x19
        /*006e*/ 	.short	0x001c


	//----- nvinfo : EIATTR_PARAM_CBANK
	.align		4
        /*0070*/ 	.byte	0x04, 0x0a
        /*0072*/ 	.short	(.L_42 - .L_41)
	.align		4
.L_41:
        /*0074*/ 	.word	index@(.nv.constant0._Z17batch_hash_kernelPPKhPKjPPji)
        /*0078*/ 	.short	0x0380
        /*007a*/ 	.short	0x001c


	//----- nvinfo : EIATTR_SW_WAR
	.align		4
.L_42:
        /*007c*/ 	.byte	0x04, 0x36
        /*007e*/ 	.short	(.L_44 - .L_43)
.L_43:
        /*0080*/ 	.word	0x00000008
.L_44:


//--------------------- .nv.info._Z19compute_hash_kernelPKhjPj --------------------------
	.section	.nv.info._Z19compute_hash_kernelPKhjPj,"",@"SHT_CUDA_INFO"
	.sectionflags	@""
	.align	4


	//----- nvinfo : EIATTR_CUDA_API_VERSION
	.align		4
        /*0000*/ 	.byte	0x04, 0x37
        /*0002*/ 	.short	(.L_46 - .L_45)
.L_45:
        /*0004*/ 	.word	0x00000082


	//----- nvinfo : EIATTR_KPARAM_INFO
	.align		4
.L_46:
        /*0008*/ 	.byte	0x04, 0x17
        /*000a*/ 	.short	(.L_48 - .L_47)
.L_47:
        /*000c*/ 	.word	0x00000000
        /*0010*/ 	.short	0x0002
        /*0012*/ 	.short	0x0010
        /*0014*/ 	.byte	0x00, 0xf5, 0x21, 0x00


	//----- nvinfo : EIATTR_KPARAM_INFO
	.align		4
.L_48:
        /*0018*/ 	.byte	0x04, 0x17
        /*001a*/ 	.short	(.L_50 - .L_49)
.L_49:
        /*001c*/ 	.word	0x00000000
        /*0020*/ 	.short	0x0001
        /*0022*/ 	.short	0x0008
        /*0024*/ 	.byte	0x00, 0xf0, 0x11, 0x00


	//----- nvinfo : EIATTR_KPARAM_INFO
	.align		4
.L_50:
        /*0028*/ 	.byte	0x04, 0x17
        /*002a*/ 	.short	(.L_52 - .L_51)
.L_51:
        /*002c*/ 	.word	0x00000000
        /*0030*/ 	.short	0x0000
        /*0032*/ 	.short	0x0000
        /*0034*/ 	.byte	0x00, 0xf5, 0x21, 0x00


	//----- nvinfo : EIATTR_SPARSE_MMA_MASK
	.align		4
.L_52:
        /*0038*/ 	.byte	0x03, 0x50
        /*003a*/ 	.short	0x0000


	//----- nvinfo : EIATTR_MAXREG_COUNT
	.align		4
        /*003c*/ 	.byte	0x03, 0x1b
        /*003e*/ 	.short	0x00ff


	//----- nvinfo : EIATTR_NUM_BARRIERS
	.align		4
        /*0040*/ 	.byte	0x02, 0x4c
        /*0042*/ 	.byte	0x01
	.zero		1


	//----- nvinfo : EIATTR_MERCURY_ISA_VERSION
	.align		4
        /*0044*/ 	.byte	0x03, 0x5f
        /*0046*/ 	.short	0x0101


	//----- nvinfo : EIATTR_VRC_CTA_INIT_COUNT
	.align		4
        /*0048*/ 	.byte	0x02, 0x4a
	.zero		1
	.zero		1


	//----- nvinfo : EIATTR_EXIT_INSTR_OFFSETS
	.align		4
        /*004c*/ 	.byte	0x04, 0x1c
        /*004e*/ 	.short	(.L_54 - .L_53)


	//   ....[0]....
.L_53:
        /*0050*/ 	.word	0x00000070


	//   ....[1]....
        /*0054*/ 	.word	0x000026c0


	//----- nvinfo : EIATTR_CBANK_PARAM_SIZE
	.align		4
.L_54:
        /*0058*/ 	.byte	0x03, 0x19
        /*005a*/ 	.short	0x0018


	//----- nvinfo : EIATTR_PARAM_CBANK
	.align		4
        /*005c*/ 	.byte	0x04, 0x0a
        /*005e*/ 	.short	(.L_56 - .L_55)
	.align		4
.L_55:
        /*0060*/ 	.word	index@(.nv.constant0._Z19compute_hash_kernelPKhjPj)
        /*0064*/ 	.short	0x0380
        /*0066*/ 	.short	0x0018


	//----- nvinfo : EIATTR_SW_WAR
	.align		4
.L_56:
        /*0068*/ 	.byte	0x04, 0x36
        /*006a*/ 	.short	(.L_58 - .L_57)
.L_57:
        /*006c*/ 	.word	0x00000008
.L_58:


//--------------------- .nv.info._Z24anomaly_detection_kerneljPj --------------------------
	.section	.nv.info._Z24anomaly_detection_kerneljPj,"",@"SHT_CUDA_INFO"
	.sectionflags	@""
	.align	4


	//----- nvinfo : EIATTR_CUDA_API_VERSION
	.align		4
        /*0000*/ 	.byte	0x04, 0x37
        /*0002*/ 	.short	(.L_60 - .L_59)
.L_59:
        /*0004*/ 	.word	0x00000082


	//----- nvinfo : EIATTR_KPARAM_INFO
	.align		4
.L_60:
        /*0008*/ 	.byte	0x04, 0x17
        /*000a*/ 	.short	(.L_62 - .L_61)
.L_61:
        /*000c*/ 	.word	0x00000000
        /*0010*/ 	.short	0x0001
        /*0012*/ 	.short	0x0008
        /*0014*/ 	.byte	0x00, 0xf5, 0x21, 0x00


	//----- nvinfo : EIATTR_KPARAM_INFO
	.align		4
.L_62:
        /*0018*/ 	.byte	0x04, 0x17
        /*001a*/ 	.short	(.L_64 - .L_63)
.L_63:
        /*001c*/ 	.word	0x00000000
        /*0020*/ 	.short	0x0000
        /*0022*/ 	.short	0x0000
        /*0024*/ 	.byte	0x00, 0xf0, 0x11, 0x00


	//----- nvinfo : EIATTR_SPARSE_MMA_MASK
	.align		4
.L_64:
        /*0028*/ 	.byte	0x03, 0x50
        /*002a*/ 	.short	0x0000


	//----- nvinfo : EIATTR_MAXREG_COUNT
	.align		4
        /*002c*/ 	.byte	0x03, 0x1b
        /*002e*/ 	.short	0x00ff


	//----- nvinfo : EIATTR_MERCURY_ISA_VERSION
	.align		4
        /*0030*/ 	.byte	0x03, 0x5f
        /*0032*/ 	.short	0x0101


	//----- nvinfo : EIATTR_VRC_CTA_INIT_COUNT
	.align		4
        /*0034*/ 	.byte	0x02, 0x4a
	.zero		1
	.zero		1


	//----- nvinfo : EIATTR_EXIT_INSTR_OFFSETS
	.align		4
        /*0038*/ 	.byte	0x04, 0x1c
        /*003a*/ 	.short	(.L_66 - .L_65)


	//   ....[0]....
.L_65:
        /*003c*/ 	.word	0x000013a0


	//----- nvinfo : EIATTR_CBANK_PARAM_SIZE
	.align		4
.L_66:
        /*0040*/ 	.byte	0x03, 0x19
        /*0042*/ 	.short	0x0010


	//----- nvinfo : EIATTR_PARAM_CBANK
	.align		4
        /*0044*/ 	.byte	0x04, 0x0a
        /*0046*/ 	.short	(.L_68 - .L_67)
	.align		4
.L_67:
        /*0048*/ 	.word	index@(.nv.constant0._Z24anomaly_detection_kerneljPj)
        /*004c*/ 	.short	0x0380
        /*004e*/ 	.short	0x0010


	//----- nvinfo : EIATTR_SW_WAR
	.align		4
.L_68:
        /*0050*/ 	.byte	0x04, 0x36
        /*0052*/ 	.short	(.L_70 - .L_69)
.L_69:
        /*0054*/ 	.word	0x00000008
.L_70:


//--------------------- .nv.info._Z13mining_kerneljjPj --------------------------
	.section	.nv.info._Z13mining_kerneljjPj,"",@"SHT_CUDA_INFO"
	.sectionflags	@""
	.align	4


	//----- nvinfo : EIATTR_CUDA_API_VERSION
	.align		4
        /*0000*/ 	.byte	0x04, 0x37
        /*0002*/ 	.short	(.L_72 - .L_71)
.L_71:
        /*0004*/ 	.word	0x00000082


	//----- nvinfo : EIATTR_KPARAM_INFO
	.align		4
.L_72:
        /*0008*/ 	.byte	0x04, 0x17
        /*000a*/ 	.short	(.L_74 - .L_73)
.L_73:
        /*000c*/ 	.word	0x00000000
        /*0010*/ 	.short	0x0002
        /*0012*/ 	.short	0x0008
        /*0014*/ 	.byte	0x00, 0xf5, 0x21, 0x00


	//----- nvinfo : EIATTR_KPARAM_INFO
	.align		4
.L_74:
        /*0018*/ 	.byte	0x04, 0x17
        /*001a*/ 	.short	(.L_76 - .L_75)
.L_75:
        /*001c*/ 	.word	0x00000000
        /*0020*/ 	.short	0x0001
        /*0022*/ 	.short	0x0004
        /*0024*/ 	.byte	0x00, 0xf0, 0x11, 0x00


	//----- nvinfo : EIATTR_KPARAM_INFO
	.align		4
.L_76:
        /*0028*/ 	.byte	0x04, 0x17
        /*002a*/ 	.short	(.L_78 - .L_77)
.L_77:
        /*002c*/ 	.word	0x00000000
        /*0030*/ 	.short	0x0000
        /*0032*/ 	.short	0x0000
        /*0034*/ 	.byte	0x00, 0xf0, 0x11, 0x00


	//----- nvinfo : EIATTR_SPARSE_MMA_MASK
	.align		4
.L_78:
        /*0038*/ 	.byte	0x03, 0x50
        /*003a*/ 	.short	0x0000


	//----- nvinfo : EIATTR_MAXREG_COUNT
	.align		4
        /*003c*/ 	.byte	0x03, 0x1b
        /*003e*/ 	.short	0x00ff


	//----- nvinfo : EIATTR_MERCURY_ISA_VERSION
	.align		4
        /*0040*/ 	.byte	0x03, 0x5f
        /*0042*/ 	.short	0x0101


	//----- nvinfo : EIATTR_INT_WARP_WIDE_INSTR_OFFSETS
	.align		4
        /*0044*/ 	.byte	0x04, 0x31
        /*0046*/ 	.short	(.L_80 - .L_79)


	//   ....[0]....
.L_79:
        /*0048*/ 	.word	0x00001280


	//----- nvinfo : EIATTR_VRC_CTA_INIT_COUNT
	.align		4
.L_80:
        /*004c*/ 	.byte	0x02, 0x4a
	.zero		1
	.zero		1


	//----- nvinfo : EIATTR_EXIT_INSTR_OFFSETS
	.align		4
        /*0050*/ 	.byte	0x04, 0x1c
        /*0052*/ 	.short	(.L_82 - .L_81)


	//   ....[0]....
.L_81:
        /*0054*/ 	.word	0x00001310


	//----- nvinfo : EIATTR_CBANK_PARAM_SIZE
	.align		4
.L_82:
        /*0058*/ 	.byte	0x03, 0x19
        /*005a*/ 	.short	0x0010


	//----- nvinfo : EIATTR_PARAM_CBANK
	.align		4
        /*005c*/ 	.byte	0x04, 0x0a
        /*005e*/ 	.short	(.L_84 - .L_83)
	.align		4
.L_83:
        /*0060*/ 	.word	index@(.nv.constant0._Z13mining_kerneljjPj)
        /*0064*/ 	.short	0x0380
        /*0066*/ 	.short	0x0010


	//----- nvinfo : EIATTR_SW_WAR
	.align		4
.L_84:
        /*0068*/ 	.byte	0x04, 0x36
        /*006a*/ 	.short	(.L_86 - .L_85)
.L_85:
        /*006c*/ 	.word	0x00000008
.L_86:


//--------------------- .nv.callgraph             --------------------------
	.section	.nv.callgraph,"",@"SHT_CUDA_CALLGRAPH"
	.align	4
	.sectionentsize	8
	.align		4
        /*0000*/ 	.word	0x00000000
	.align		4
        /*0004*/ 	.word	0xffffffff
	.align		4
        /*0008*/ 	.word	0x00000000
	.align		4
        /*000c*/ 	.word	0xfffffffe
	.align		4
        /*0010*/ 	.word	0x00000000
	.align		4
        /*0014*/ 	.word	0xfffffffd
	.align		4
        /*0018*/ 	.word	0x00000000
	.align		4
        /*001c*/ 	.word	0xfffffffc


//--------------------- .nv.constant4             --------------------------
	.section	.nv.constant4,"a",@progbits
	.align	8
	.align		8
.nv.constant4:
        /*0000*/ 	.dword	d_hash_counter


//--------------------- .nv.constant3             --------------------------
	.section	.nv.constant3,"a",@progbits
	.align	4
.nv.constant3:
	.type		k,@object
	.size		k,(initial_hash - k)
k:
        /*0000*/ 	.byte	0x98, 0x2f, 0x8a, 0x42, 0x91, 0x44, 0x37, 0x71, 0xcf, 0xfb, 0xc0, 0xb5, 0xa5, 0xdb, 0xb5, 0xe9
        /* <DEDUP_REMOVED lines=15> */
	.type		initial_hash,@object
	.size		initial_hash,(.L_2 - initial_hash)
initial_hash:
        /*0100*/ 	.byte	0x67, 0xe6, 0x09, 0x6a, 0x85, 0xae, 0x67, 0xbb, 0x72, 0xf3, 0x6e, 0x3c, 0x3a, 0xf5, 0x4f, 0xa5
        /*0110*/ 	.byte	0x7f, 0x52, 0x0e, 0x51, 0x8c, 0x68, 0x05, 0x9b, 0xab, 0xd9, 0x83, 0x1f, 0x19, 0xcd, 0xe0, 0x5b
.L_2:


//--------------------- .text._Z17batch_hash_kernelPPKhPKjPPji --------------------------
	.section	.text._Z17batch_hash_kernelPPKhPKjPPji,"ax",@progbits
	.align	128
        .global         _Z17batch_hash_kernelPPKhPKjPPji
        .type           _Z17batch_hash_kernelPPKhPKjPPji,@function
        .size           _Z17batch_hash_kernelPPKhPKjPPji,(.L_x_56 - _Z17batch_hash_kernelPPKhPKjPPji)
        .other          _Z17batch_hash_kernelPPKhPKjPPji,@"STO_CUDA_ENTRY STV_DEFAULT"
_Z17batch_hash_kernelPPKhPKjPPji:
.text._Z17batch_hash_kernelPPKhPKjPPji:
[----:B------:R-:W0:Y:S01]  /*0000*/  LDC R1, c[0x0][0x37c] ;  /* 0x0000df00ff017b82 */ /* 0x000e220000000800 */
[----:B------:R-:W1:Y:S07]  /*0010*/  S2R R0, SR_TID.X ;  /* 0x0000000000007919 */ /* 0x000e6e0000002100 */
[----:B------:R-:W1:Y:S01]  /*0020*/  S2UR UR4, SR_CTAID.X ;  /* 0x00000000000479c3 */ /* 0x000e620000002500 */
[----:B------:R-:W2:Y:S01]  /*0030*/  LDCU UR5, c[0x0][0x398] ;  /* 0x00007300ff0577ac */ /* 0x000ea20008000800 */
[----:B0-----:R-:W-:-:S06]  /*0040*/  VIADD R1, R1, 0xfffffec0 ;  /* 0xfffffec001017836 */ /* 0x001fcc0000000000 */
[----:B------:R-:W1:Y:S02]  /*0050*/  LDC R3, c[0x0][0x360] ;  /* 0x0000d800ff037b82 */ /* 0x000e640000000800 */
[----:B-1----:R-:W-:Y:S02]  /*0060*/  IMAD R3, R3, UR4, R0 ;  /* 0x0000000403037c24 */ /* 0x002fe4000f8e0200 */
[----:B------:R-:W-:-:S03]  /*0070*/  IMAD.MOV.U32 R0, RZ, RZ, R1 ;  /* 0x000000ffff007224 */ /* 0x000fc600078e0001 */
[----:B--2---:R-:W-:-:S13]  /*0080*/  ISETP.GE.AND P0, PT, R3, UR5, PT ;  /* 0x0000000503007c0c */ /* 0x004fda000bf06270 */
[----:B------:R-:W-:Y:S05]  /*0090*/  @P0 EXIT ;  /* 0x000000000000094d */ /* 0x000fea0003800000 */
[----:B------:R-:W0:Y:S01]  /*00a0*/  LDC.64 R34, c[0x0][0x388] ;  /* 0x0000e200ff227b82 */ /* 0x000e220000000a00 */
[----:B------:R-:W1:Y:S01]  /*00b0*/  LDCU.64 UR8, c[0x0][0x358] ;  /* 0x00006b00ff0877ac */ /* 0x000e620008000a00 */
[----:B------:R-:W2:Y:S06]  /*00c0*/  LDCU.64 UR4, c[0x3][0x100] ;  /* 0x00c02000ff0477ac */ /* 0x000eac0008000a00 */
[----:B------:R-:W3:Y:S01]  /*00d0*/  LDC.64 R30, c[0x0][0x380] ;  /* 0x0000e000ff1e7b82 */ /* 0x000ee20000000a00 */
[----:B------:R-:W4:Y:S01]  /*00e0*/  LDCU.64 UR6, c[0x3][0x108] ;  /* 0x00c02100ff0677ac */ /* 0x000f220008000a00 */
[----:B------:R-:W4:Y:S01]  /*00f0*/  LDCU.64 UR10, c[0x3][0x110] ;  /* 0x00c02200ff0a77ac */ /* 0x000f220008000a00 */
[----:B------:R-:W4:Y:S01]  /*0100*/  LDCU.64 UR12, c[0x3][0x118] ;  /* 0x00c02300ff0c77ac */ /* 0x000f220008000a00 */
[----:B0-----:R-:W-:-:S06]  /*0110*/  IMAD.WIDE R34, R3, 0x4, R34 ;  /* 0x0000000403227825 */ /* 0x001fcc00078e0222 */
[----:B-1----:R0:W4:Y:S01]  /*0120*/  LDG.E R34, desc[UR8][R34.64] ;  /* 0x0000000822227981 */ /* 0x002122000c1e1900 */
[----:B---3--:R-:W-:-:S06]  /*0130*/  IMAD.WIDE R30, R3, 0x8, R30 ;  /* 0x00000008031e7825 */ /* 0x008fcc00078e021e */
[----:B------:R-:W5:Y:S01]  /*0140*/  LDG.E.64 R30, desc[UR8][R30.64] ;  /* 0x000000081e1e7981 */ /* 0x000f62000c1e1b00 */
[----:B--2---:R-:W-:Y:S01]  /*0150*/  IMAD.U32 R2, RZ, RZ, UR4 ;  /* 0x00000004ff027e24 */ /* 0x004fe2000f8e00ff */
[----:B------:R-:W-:Y:S01]  /*0160*/  BSSY.RECONVERGENT B0, `(.L_x_0) ;  /* 0x000011b000007945 */ /* 0x000fe20003800200 */
[----:B------:R-:W-:Y:S02]  /*0170*/  IMAD.U32 R3, RZ, RZ, UR5 ;  /* 0x00000005ff037e24 */ /* 0x000fe4000f8e00ff */
[----:B----4-:R-:W-:Y:S02]  /*0180*/  IMAD.U32 R24, RZ, RZ, UR6 ;  /* 0x00000006ff187e24 */ /* 0x010fe4000f8e00ff */
[----:B------:R-:W-:Y:S02]  /*0190*/  IMAD.U32 R25, RZ, RZ, UR7 ;  /* 0x00000007ff197e24 */ /* 0x000fe4000f8e00ff */
[----:B------:R-:W-:Y:S02]  /*01a0*/  IMAD.U32 R26, RZ, RZ, UR10 ;  /* 0x0000000aff1a7e24 */ /* 0x000fe4000f8e00ff */
[----:B------:R-:W-:-:S02]  /*01b0*/  IMAD.U32 R27, RZ, RZ, UR11 ;  /* 0x0000000bff1b7e24 */ /* 0x000fc4000f8e00ff */
[----:B------:R-:W-:Y:S02]  /*01c0*/  IMAD.U32 R28, RZ, RZ, UR12 ;  /* 0x0000000cff1c7e24 */ /* 0x000fe4000f8e00ff */
[----:B------:R-:W-:Y:S02]  /*01d0*/  IMAD.U32 R29, RZ, RZ, UR13 ;  /* 0x0000000dff1d7e24 */ /* 0x000fe4000f8e00ff */
[----:B------:R-:W-:Y:S02]  /*01e0*/  IMAD.MOV.U32 R37, RZ, RZ, RZ ;  /* 0x000000ffff257224 */ /* 0x000fe400078e00ff */
[----:B0-----:R-:W-:Y:S01]  /*01f0*/  VIADD R35, R1, 0x100 ;  /* 0x0000010001237836 */ /* 0x001fe20000000000 */
[----:B------:R-:W-:-:S13]  /*0200*/  ISETP.GE.U32.AND P0, PT, R34, 0x40, PT ;  /* 0x000000402200780c */ /* 0x000fda0003f06070 */
[----:B------:R-:W-:Y:S05]  /*0210*/  @!P0 BRA `(.L_x_1) ;  /* 0x00000010003c8947 */ /* 0x000fea0003800000 */
[----:B------:R-:W-:Y:S01]  /*0220*/  BSSY.RECONVERGENT B1, `(.L_x_2) ;  /* 0x000010a000017945 */ /* 0x000fe20003800200 */
[----:B------:R-:W-:Y:S02]  /*0230*/  VIADD R36, R0, 0x28 ;  /* 0x0000002800247836 */ /* 0x000fe40000000000 */
[----:B------:R-:W-:Y:S02]  /*0240*/  IMAD.MOV.U32 R37, RZ, RZ, RZ ;  /* 0x000000ffff257224 */ /* 0x000fe400078e00ff */
[----:B------:R-:W-:-:S07]  /*0250*/  IMAD.MOV.U32 R23, RZ, RZ, 0x40 ;  /* 0x00000040ff177424 */ /* 0x000fce00078e00ff */
.L_x_5:
[----:B-----5:R-:W-:-:S05]  /*0260*/  IADD3 R20, P0, PT, R30, R37, RZ ;  /* 0x000000251e147210 */ /* 0x020fca0007f1e0ff */
[----:B------:R-:W-:-:S05]  /*0270*/  IMAD.X R21, RZ, RZ, R31, P0 ;  /* 0x000000ffff157224 */ /* 0x000fca00000e061f */
[----:B------:R-:W2:Y:S04]  /*0280*/  LDG.E.U8 R4, desc[UR8][R20.64] ;  /* 0x0000000814047981 */ /* 0x000ea8000c1e1100 */
[----:B------:R-:W2:Y:S04]  /*0290*/  LDG.E.U8 R5, desc[UR8][R20.64+0x1] ;  /* 0x0000010814057981 */ /* 0x000ea8000c1e1100 */
[----:B------:R-:W3:Y:S04]  /*02a0*/  LDG.E.U8 R6, desc[UR8][R20.64+0x4] ;  /* 0x0000040814067981 */ /* 0x000ee8000c1e1100 */
[----:B------:R-:W3:Y:S04]  /*02b0*/  LDG.E.U8 R9, desc[UR8][R20.64+0x5] ;  /* 0x0000050814097981 */ /* 0x000ee8000c1e1100 */
[----:B------:R-:W4:Y:S04]  /*02c0*/  LDG.E.U8 R8, desc[UR8][R20.64+0x8] ;  /* 0x0000080814087981 */ /* 0x000f28000c1e1100 */
        /* <DEDUP_REMOVED lines=19> */
[----:B------:R-:W4:Y:S01]  /*0400*/  LDG.E.U8 R14, desc[UR8][R20.64+0x25] ;  /* 0x00002508140e7981 */ /* 0x000f22000c1e1100 */
[----:B--2---:R-:W-:-:S02]  /*0410*/  IMAD R4, R4, 0x100, R5 ;  /* 0x0000010004047824 */ /* 0x004fc400078e0205 */
[----:B---3--:R-:W-:Y:S02]  /*0420*/  IMAD R5, R6, 0x100, R9 ;  /* 0x0000010006057824 */ /* 0x008fe400078e0209 */
[----:B------:R-:W2:Y:S01]  /*0430*/  LDG.E.U8 R9, desc[UR8][R20.64+0x14] ;  /* 0x0000140814097981 */ /* 0x000ea2000c1e1100 */
[----:B----4-:R-:W-:-:S03]  /*0440*/  IMAD R6, R8, 0x100, R11 ;  /* 0x0000010008067824 */ /* 0x010fc600078e020b */
[----:B------:R-:W3:Y:S01]  /*0450*/  LDG.E.U8 R8, desc[UR8][R20.64+0x12] ;  /* 0x0000120814087981 */ /* 0x000ee2000c1e1100 */
[----:B------:R-:W-:-:S03]  /*0460*/  IMAD R4, R4, 0x100, R7 ;  /* 0x0000010004047824 */ /* 0x000fc600078e0207 */
[----:B------:R-:W4:Y:S04]  /*0470*/  LDG.E.U8 R7, desc[UR8][R20.64+0xe] ;  /* 0x00000e0814077981 */ /* 0x000f28000c1e1100 */
[----:B------:R-:W4:Y:S01]  /*0480*/  LDG.E.U8 R11, desc[UR8][R20.64+0x1e] ;  /* 0x00001e08140b7981 */ /* 0x000f22000c1e1100 */
[----:B------:R-:W-:-:S03]  /*0490*/  IMAD R40, R39, 0x100, R40 ;  /* 0x0000010027287824 */ /* 0x000fc600078e0228 */
[----:B------:R-:W4:Y:S01]  /*04a0*/  LDG.E.U8 R39, desc[UR8][R20.64+0x2d] ;  /* 0x00002d0814277981 */ /* 0x000f22000c1e1100 */
[----:B------:R-:W-:Y:S02]  /*04b0*/  IMAD R41, R41, 0x100, R42 ;  /* 0x0000010029297824 */ /* 0x000fe400078e022a */
[----:B------:R-:W-:Y:S02]  /*04c0*/  IMAD R22, R19, 0x100, R22 ;  /* 0x0000010013167824 */ /* 0x000fe400078e0216 */
[----:B------:R-:W4:Y:S01]  /*04d0*/  LDG.E.U8 R19, desc[UR8][R20.64+0x39] ;  /* 0x0000390814137981 */ /* 0x000f22000c1e1100 */
[----:B------:R-:W-:-:S03]  /*04e0*/  IMAD R33, R32, 0x100, R33 ;  /* 0x0000010020217824 */ /* 0x000fc600078e0221 */
        /* <DEDUP_REMOVED lines=12> */
[----:B------:R-:W4:Y:S04]  /*05b0*/  LDG.E.U8 R14, desc[UR8][R20.64+0x2a] ;  /* 0x00002a08140e7981 */ /* 0x000f28000c1e1100 */
[----:B------:R-:W4:Y:S01]  /*05c0*/  LDG.E.U8 R13, desc[UR8][R20.64+0x26] ;  /* 0x00002608140d7981 */ /* 0x000f22000c1e1100 */
[----:B--2---:R-:W-:Y:S02]  /*05d0*/  IMAD R16, R9, 0x100, R16 ;  /* 0x0000010009107824 */ /* 0x004fe400078e0210 */
[----:B---3--:R-:W-:Y:S02]  /*05e0*/  IMAD R8, R41, 0x100, R8 ;  /* 0x0000010029087824 */ /* 0x008fe400078e0208 */
[----:B------:R-:W2:Y:S01]  /*05f0*/  LDG.E.U8 R41, desc[UR8][R20.64+0x31] ;  /* 0x0000310814297981 */ /* 0x000ea2000c1e1100 */
[----:B----4-:R-:W-:-:S03]  /*0600*/  IMAD R7, R40, 0x100, R7 ;  /* 0x0000010028077824 */ /* 0x010fc600078e0207 */
[----:B------:R-:W2:Y:S01]  /*0610*/  LDG.E.U8 R40, desc[UR8][R20.64+0x30] ;  /* 0x0000300814287981 */ /* 0x000ea2000c1e1100 */
[----:B------:R-:W-:-:S03]  /*0620*/  IMAD R11, R22, 0x100, R11 ;  /* 0x00000100160b7824 */ /* 0x000fc600078e020b */
[----:B------:R-:W3:Y:S01]  /*0630*/  LDG.E.U8 R22, desc[UR8][R20.64+0x34] ;  /* 0x0000340814167981 */ /* 0x000ee2000c1e1100 */
[----:B------:R-:W-:-:S03]  /*0640*/  IMAD R9, R16, 0x100, R15 ;  /* 0x0000010010097824 */ /* 0x000fc600078e020f */
[----:B------:R-:W4:Y:S04]  /*0650*/  LDG.E.U8 R15, desc[UR8][R20.64+0x2e] ;  /* 0x00002e08140f7981 */ /* 0x000f28000c1e1100 */
        /* <DEDUP_REMOVED lines=8> */
[----:B------:R-:W-:-:S03]  /*06e0*/  IMAD R14, R37, 0x100, R14 ;  /* 0x00000100250e7824 */ /* 0x000fc600078e020e */
[----:B------:R-:W4:Y:S01]  /*06f0*/  LDG.E.U8 R37, desc[UR8][R20.64+0x13] ;  /* 0x0000130814257981 */ /* 0x000f22000c1e1100 */
[----:B--2---:R-:W-:-:S03]  /*0700*/  IMAD R41, R40, 0x100, R41 ;  /* 0x0000010028297824 */ /* 0x004fc600078e0229 */
[----:B------:R-:W2:Y:S01]  /*0710*/  LDG.E.U8 R40, desc[UR8][R20.64+0x3d] ;  /* 0x00003d0814287981 */ /* 0x000ea2000c1e1100 */
[----:B---3--:R-:W-:-:S03]  /*0720*/  IMAD R22, R22, 0x100, R33 ;  /* 0x0000010016167824 */ /* 0x008fc600078e0221 */
[----:B------:R-:W3:Y:S01]  /*0730*/  LDG.E.U8 R33, desc[UR8][R20.64+0x1b] ;  /* 0x00001b0814217981 */ /* 0x000ee2000c1e1100 */
[----:B----4-:R-:W-:Y:S02]  /*0740*/  IMAD R15, R38, 0x100, R15 ;  /* 0x00000100260f7824 */ /* 0x010fe400078e020f */
[----:B------:R-:W-:Y:S01]  /*0750*/  IMAD R17, R22, 0x100, R17 ;  /* 0x0000010016117824 */ /* 0x000fe200078e0211 */
[----:B------:R-:W4:Y:S01]  /*0760*/  LDG.E.U8 R38, desc[UR8][R20.64+0x7] ;  /* 0x0000070814267981 */ /* 0x000f22000c1e1100 */
[----:B------:R-:W-:-:S03]  /*0770*/  IMAD R16, R41, 0x100, R16 ;  /* 0x0000010029107824 */ /* 0x000fc600078e0210 */
[----:B------:R-:W4:Y:S04]  /*0780*/  LDG.E.U8 R41, desc[UR8][R20.64+0x3] ;  /* 0x0000030814297981 */ /* 0x000f28000c1e1100 */
[----:B------:R-:W4:Y:S01]  /*0790*/  LDG.E.U8 R22, desc[UR8][R20.64+0x17] ;  /* 0x0000170814167981 */ /* 0x000f22000c1e1100 */
[----:B------:R-:W-:-:S03]  /*07a0*/  IMAD R13, R42, 0x100, R13 ;  /* 0x000001002a0d7824 */ /* 0x000fc600078e020d */
[----:B------:R-:W4:Y:S01]  /*07b0*/  LDG.E.U8 R42, desc[UR8][R20.64+0x3e] ;  /* 0x00003e08142a7981 */ /* 0x000f22000c1e1100 */
[----:B------:R-:W-:-:S03]  /*07c0*/  IMAD.U32 R6, R6, 0x100, R39 ;  /* 0x0000010006067824 */ /* 0x000fc600078e0027 */
[----:B------:R-:W4:Y:S01]  /*07d0*/  LDG.E.U8 R39, desc[UR8][R20.64+0x3b] ;  /* 0x00003b0814277981 */ /* 0x000f22000c1e1100 */
[----:B------:R-:W-:-:S03]  /*07e0*/  IMAD.U32 R7, R7, 0x100, R32 ;  /* 0x0000010007077824 */ /* 0x000fc600078e0020 */
[----:B------:R-:W4:Y:S01]  /*07f0*/  LDG.E.U8 R32, desc[UR8][R20.64+0x2f] ;  /* 0x00002f0814207981 */ /* 0x000f22000c1e1100 */
[----:B------:R-:W-:-:S03]  /*0800*/  IMAD R18, R43, 0x100, R18 ;  /* 0x000001002b127824 */ /* 0x000fc600078e0212 */
[----:B------:R-:W4:Y:S01]  /*0810*/  LDG.E.U8 R43, desc[UR8][R20.64+0x23] ;  /* 0x00002308142b7981 */ /* 0x000f22000c1e1100 */
[----:B------:R-:W-:-:S03]  /*0820*/  IMAD.U32 R8, R8, 0x100, R37 ;  /* 0x0000010008087824 */ /* 0x000fc600078e0025 */
[----:B------:R-:W4:Y:S01]  /*0830*/  LDG.E.U8 R37, desc[UR8][R20.64+0x3f] ;  /* 0x00003f0814257981 */ /* 0x000f22000c1e1100 */
[----:B--2---:R-:W-:-:S03]  /*0840*/  IMAD R19, R19, 0x100, R40 ;  /* 0x0000010013137824 */ /* 0x004fc600078e0228 */
[----:B------:R-:W2:Y:S01]  /*0850*/  LDG.E.U8 R40, desc[UR8][R20.64+0x1f] ;  /* 0x00001f0814287981 */ /* 0x000ea2000c1e1100 */
[----:B---3--:R-:W-:-:S03]  /*0860*/  IMAD.U32 R10, R10, 0x100, R33 ;  /* 0x000001000a0a7824 */ /* 0x008fc600078e0021 */
[----:B------:R-:W3:Y:S01]  /*0870*/  LDG.E.U8 R33, desc[UR8][R20.64+0x2b] ;  /* 0x00002b0814217981 */ /* 0x000ee2000c1e1100 */
[----:B----4-:R-:W-:-:S03]  /*0880*/  IMAD.U32 R5, R5, 0x100, R38 ;  /* 0x0000010005057824 */ /* 0x010fc600078e0026 */
[----:B------:R-:W4:Y:S01]  /*0890*/  LDG.E.U8 R38, desc[UR8][R20.64+0x37] ;  /* 0x0000370814267981 */ /* 0x000f22000c1e1100 */
[----:B------:R-:W-:-:S03]  /*08a0*/  IMAD.U32 R4, R4, 0x100, R41 ;  /* 0x0000010004047824 */ /* 0x000fc600078e0029 */
[----:B------:R-:W4:Y:S01]  /*08b0*/  LDG.E.U8 R41, desc[UR8][R20.64+0x33] ;  /* 0x0000330814297981 */ /* 0x000f22000c1e1100 */
[----:B------:R-:W-:-:S03]  /*08c0*/  IMAD.U32 R9, R9, 0x100, R22 ;  /* 0x0000010009097824 */ /* 0x000fc600078e0016 */
[----:B------:R-:W4:Y:S01]  /*08d0*/  LDG.E.U8 R22, desc[UR8][R20.64+0x27] ;  /* 0x0000270814167981 */ /* 0x000f22000c1e1100 */
[----:B------:R-:W-:-:S03]  /*08e0*/  IMAD R42, R19, 0x100, R42 ;  /* 0x00000100132a7824 */ /* 0x000fc600078e022a */
[----:B------:R0:W-:Y:S01]  /*08f0*/  STL.128 [R0], R4 ;  /* 0x0000000400007387 */ /* 0x0001e20000100c00 */
[----:B------:R-:W-:Y:S02]  /*0900*/  IMAD.U32 R18, R18, 0x100, R39 ;  /* 0x0000010012127824 */ /* 0x000fe400078e0027 */
[----:B------:R-:W-:Y:S02]  /*0910*/  IMAD.U32 R15, R15, 0x100, R32 ;  /* 0x000001000f0f7824 */ /* 0x000fe400078e0020 */
[----:B------:R-:W-:Y:S02]  /*0920*/  IMAD.U32 R12, R12, 0x100, R43 ;  /* 0x000001000c0c7824 */ /* 0x000fe400078e002b */
[----:B------:R-:W-:Y:S02]  /*0930*/  IMAD.U32 R19, R42, 0x100, R37 ;  /* 0x000001002a137824 */ /* 0x000fe400078e0025 */
[----:B------:R-:W-:Y:S02]  /*0940*/  IMAD.MOV.U32 R37, RZ, RZ, R23 ;  /* 0x000000ffff257224 */ /* 0x000fe400078e0017 */
[----:B------:R-:W-:-:S02]  /*0950*/  IMAD.MOV.U32 R39, RZ, RZ, RZ ;  /* 0x000000ffff277224 */ /* 0x000fc400078e00ff */
[----:B--2---:R-:W-:Y:S02]  /*0960*/  IMAD.U32 R11, R11, 0x100, R40 ;  /* 0x000001000b0b7824 */ /* 0x004fe400078e0028 */
[----:B---3--:R-:W-:Y:S02]  /*0970*/  IMAD.U32 R14, R14, 0x100, R33 ;  /* 0x000001000e0e7824 */ /* 0x008fe400078e0021 */
[----:B----4-:R-:W-:Y:S02]  /*0980*/  IMAD.U32 R17, R17, 0x100, R38 ;  /* 0x0000010011117824 */ /* 0x010fe400078e0026 */
[----:B------:R-:W-:Y:S02]  /*0990*/  IMAD.U32 R16, R16, 0x100, R41 ;  /* 0x0000010010107824 */ /* 0x000fe400078e0029 */
[----:B------:R-:W-:-:S03]  /*09a0*/  IMAD.U32 R13, R13, 0x100, R22 ;  /* 0x000001000d0d7824 */ /* 0x000fc600078e0016 */
[----:B------:R0:W-:Y:S04]  /*09b0*/  STL.128 [R0+0x30], R16 ;  /* 0x0000301000007387 */ /* 0x0001e80000100c00 */
[----:B------:R0:W-:Y:S04]  /*09c0*/  STL.128 [R0+0x10], R8 ;  /* 0x0000100800007387 */ /* 0x0001e80000100c00 */
[----:B------:R0:W-:Y:S01]  /*09d0*/  STL.128 [R0+0x20], R12 ;  /* 0x0000200c00007387 */ /* 0x0001e20000100c00 */
[----:B------:R-:W-:Y:S02]  /*09e0*/  IMAD.MOV.U32 R38, RZ, RZ, R36 ;  /* 0x000000ffff267224 */ /* 0x000fe400078e0024 */
[----:B------:R-:W-:-:S07]  /*09f0*/  IMAD.MOV.U32 R40, RZ, RZ, R14 ;  /* 0x000000ffff287224 */ /* 0x000fce00078e000e */
.L_x_3:
[----:B0-----:R-:W2:Y:S04]  /*0a00*/  LDL.64 R18, [R38+0x10] ;  /* 0x0000100026127983 */ /* 0x001ea80000100a00 */
[----:B------:R-:W3:Y:S04]  /*0a10*/  LDL R43, [R38+-0x4] ;  /* 0xfffffc00262b7983 */ /* 0x000ee80000100800 */
[----:B------:R-:W3:Y:S01]  /*0a20*/  LDL.128 R20, [R38+-0x28] ;  /* 0xffffd80026147983 */ /* 0x000ee20000100c00 */
[C-C-:B--2---:R-:W-:Y:S02]  /*0a30*/  SHF.L.W.U32.HI R33, R19.reuse, 0xf, R19.reuse ;  /* 0x0000000f13217819 */ /* 0x144fe40000010e13 */
[----:B------:R-:W-:-:S02]  /*0a40*/  SHF.L.W.U32.HI R32, R19, 0xd, R19 ;  /* 0x0000000d13207819 */ /* 0x000fc40000010e13 */
[----:B------:R-:W-:Y:S02]  /*0a50*/  SHF.R.U32.HI R19, RZ, 0xa, R19 ;  /* 0x0000000aff137819 */ /* 0x000fe40000011613 */
[----:B------:R-:W-:Y:S02]  /*0a60*/  SHF.R.U32.HI R41, RZ, 0xa, R18 ;  /* 0x0000000aff297819 */ /* 0x000fe40000011612 */
[----:B------:R-:W-:Y:S02]  /*0a70*/  LOP3.LUT R33, R19, R33, R32, 0x96, !PT ;  /* 0x0000002113217212 */ /* 0x000fe400078e9620 */
[C-C-:B------:R-:W-:Y:S02]  /*0a80*/  SHF.L.W.U32.HI R32, R18.reuse, 0xd, R18.reuse ;  /* 0x0000000d12207819 */ /* 0x140fe40000010e12 */
[----:B------:R-:W-:-:S04]  /*0a90*/  SHF.L.W.U32.HI R19, R18, 0xf, R18 ;  /* 0x0000000f12137819 */ /* 0x000fc80000010e12 */
[----:B------:R-:W-:Y:S02]  /*0aa0*/  LOP3.LUT R42, R41, R19, R32, 0x96, !PT ;  /* 0x00000013292a7212 */ /* 0x000fe400078e9620 */
[----:B------:R-:W2:Y:S04]  /*0ab0*/  LDL R32, [R38+0x8] ;  /* 0x0000080026207983 */ /* 0x000ea80000100800 */
[----:B------:R-:W4:Y:S04]  /*0ac0*/  LDL R19, [R38+-0x18] ;  /* 0xffffe80026137983 */ /* 0x000f280000100800 */
[----:B------:R-:W5:Y:S01]  /*0ad0*/  LDL R41, [R38+0x4] ;  /* 0x0000040026297983 */ /* 0x000f620000100800 */
[----:B---3--:R-:W-:Y:S01]  /*0ae0*/  IADD3 R20, PT, PT, R20, R42, R43 ;  /* 0x0000002a14147210 */ /* 0x008fe20007ffe02b */
[----:B------:R-:W-:Y:S01]  /*0af0*/  VIADD R39, R39, 0x4 ;  /* 0x0000000427277836 */ /* 0x000fe20000000000 */
[----:B------:R-:W-:-:S02]  /*0b00*/  SHF.L.W.U32.HI R42, R22, 0x19, R22 ;  /* 0x00000019162a7819 */ /* 0x000fc40000010e16 */
[--C-:B------:R-:W-:Y:S02]  /*0b10*/  SHF.L.W.U32.HI R43, R22, 0xe, R22.reuse ;  /* 0x0000000e162b7819 */ /* 0x100fe40000010e16 */
[----:B------:R-:W-:Y:S02]  /*0b20*/  SHF.R.U32.HI R44, RZ, 0x3, R22 ;  /* 0x00000003ff2c7819 */ /* 0x000fe40000011616 */
[C---:B------:R-:W-:Y:S02]  /*0b30*/  IADD3 R33, PT, PT, R21.reuse, R33, R40 ;  /* 0x0000002115217210 */ /* 0x040fe40007ffe028 */
[----:B------:R-:W-:Y:S02]  /*0b40*/  LOP3.LUT R42, R44, R42, R43, 0x96, !PT ;  /* 0x0000002a2c2a7212 */ /* 0x000fe400078e962b */
[C-C-:B------:R-:W-:Y:S02]  /*0b50*/  SHF.L.W.U32.HI R43, R21.reuse, 0x19, R21.reuse ;  /* 0x00000019152b7819 */ /* 0x140fe40000010e15 */
[----:B------:R-:W-:Y:S01]  /*0b60*/  SHF.L.W.U32.HI R40, R21, 0xe, R21 ;  /* 0x0000000e15287819 */ /* 0x000fe20000010e15 */
[----:B------:R-:W-:Y:S01]  /*0b70*/  IMAD.IADD R33, R42, 0x1, R33 ;  /* 0x000000012a217824 */ /* 0x000fe200078e0221 */
[----:B------:R-:W-:-:S02]  /*0b80*/  SHF.R.U32.HI R21, RZ, 0x3, R21 ;  /* 0x00000003ff157819 */ /* 0x000fc40000011615 */
[----:B------:R-:W-:Y:S02]  /*0b90*/  ISETP.NE.AND P0, PT, R39, 0x30, PT ;  /* 0x000000302700780c */ /* 0x000fe40003f05270 */
[----:B------:R-:W-:Y:S02]  /*0ba0*/  LOP3.LUT R43, R21, R43, R40, 0x96, !PT ;  /* 0x0000002b152b7212 */ /* 0x000fe400078e9628 */
[C-C-:B------:R-:W-:Y:S02]  /*0bb0*/  SHF.L.W.U32.HI R21, R33.reuse, 0xf, R33.reuse ;  /* 0x0000000f21157819 */ /* 0x140fe40000010e21 */
[--C-:B------:R-:W-:Y:S02]  /*0bc0*/  SHF.L.W.U32.HI R40, R33, 0xd, R33.reuse ;  /* 0x0000000d21287819 */ /* 0x100fe40000010e21 */
[----:B------:R-:W-:-:S04]  /*0bd0*/  SHF.R.U32.HI R42, RZ, 0xa, R33 ;  /* 0x0000000aff2a7819 */ /* 0x000fc80000011621 */
[----:B------:R-:W-:Y:S02]  /*0be0*/  LOP3.LUT R44, R42, R21, R40, 0x96, !PT ;  /* 0x000000152a2c7212 */ /* 0x000fe400078e9628 */
[C-C-:B------:R-:W-:Y:S02]  /*0bf0*/  SHF.L.W.U32.HI R21, R23.reuse, 0x19, R23.reuse ;  /* 0x0000001917157819 */ /* 0x140fe40000010e17 */
[--C-:B------:R-:W-:Y:S02]  /*0c00*/  SHF.L.W.U32.HI R40, R23, 0xe, R23.reuse ;  /* 0x0000000e17287819 */ /* 0x100fe40000010e17 */
[----:B------:R-:W-:-:S04]  /*0c10*/  SHF.R.U32.HI R42, RZ, 0x3, R23 ;  /* 0x00000003ff2a7819 */ /* 0x000fc80000011617 */
[----:B------:R-:W-:Y:S02]  /*0c20*/  LOP3.LUT R21, R42, R21, R40, 0x96, !PT ;  /* 0x000000152a157212 */ /* 0x000fe400078e9628 */
[----:B--2---:R-:W-:Y:S01]  /*0c30*/  IADD3 R23, PT, PT, R23, R44, R32 ;  /* 0x0000002c17177210 */ /* 0x004fe20007ffe020 */
[----:B------:R-:W-:Y:S01]  /*0c40*/  IMAD.IADD R32, R43, 0x1, R20 ;  /* 0x000000012b207824 */ /* 0x000fe200078e0214 */
[C-C-:B----4-:R-:W-:Y:S02]  /*0c50*/  SHF.L.W.U32.HI R20, R19.reuse, 0x19, R19.reuse ;  /* 0x0000001913147819 */ /* 0x150fe40000010e13 */
[--C-:B------:R-:W-:Y:S02]  /*0c60*/  SHF.L.W.U32.HI R43, R19, 0xe, R19.reuse ;  /* 0x0000000e132b7819 */ /* 0x100fe40000010e13 */
[----:B------:R-:W-:Y:S01]  /*0c70*/  STL.64 [R38+0x18], R32 ;  /* 0x0000182026007387 */ /* 0x000fe20000100a00 */
[----:B------:R-:W-:Y:S02]  /*0c80*/  SHF.R.U32.HI R19, RZ, 0x3, R19 ;  /* 0x00000003ff137819 */ /* 0x000fe40000011613 */
[----:B------:R-:W-:-:S02]  /*0c90*/  SHF.R.U32.HI R40, RZ, 0xa, R32 ;  /* 0x0000000aff287819 */ /* 0x000fc40000011620 */
[----:B------:R-:W-:Y:S02]  /*0ca0*/  LOP3.LUT R42, R19, R20, R43, 0x96, !PT ;  /* 0x00000014132a7212 */ /* 0x000fe400078e962b */
[C-C-:B------:R-:W-:Y:S02]  /*0cb0*/  SHF.L.W.U32.HI R19, R32.reuse, 0xf, R32.reuse ;  /* 0x0000000f20137819 */ /* 0x140fe40000010e20 */
[----:B------:R-:W-:Y:S01]  /*0cc0*/  SHF.L.W.U32.HI R20, R32, 0xd, R32 ;  /* 0x0000000d20147819 */ /* 0x000fe20000010e20 */
[----:B------:R-:W-:-:S03]  /*0cd0*/  IMAD.IADD R23, R42, 0x1, R23 ;  /* 0x000000012a177824 */ /* 0x000fc600078e0217 */
[----:B------:R-:W-:Y:S01]  /*0ce0*/  LOP3.LUT R19, R40, R19, R20, 0x96, !PT ;  /* 0x0000001328137212 */ /* 0x000fe200078e9614 */
[----:B------:R-:W-:Y:S01]  /*0cf0*/  IMAD.MOV.U32 R40, RZ, RZ, R18 ;  /* 0x000000ffff287224 */ /* 0x000fe200078e0012 */
[----:B------:R-:W-:Y:S02]  /*0d00*/  STL [R38+0x24], R23 ;  /* 0x0000241726007387 */ /* 0x000fe40000100800 */
[----:B-----5:R-:W-:Y:S01]  /*0d10*/  IADD3 R22, PT, PT, R22, R19, R41 ;  /* 0x0000001316167210 */ /* 0x020fe20007ffe029 */
[----:B------:R-:W-:-:S04]  /*0d20*/  VIADD R19, R38, 0x10 ;  /* 0x0000001026137836 */ /* 0x000fc80000000000 */
[----:B------:R-:W-:-:S05]  /*0d30*/  IMAD.IADD R21, R21, 0x1, R22 ;  /* 0x0000000115157824 */ /* 0x000fca00078e0216 */
[----:B------:R0:W-:Y:S02]  /*0d40*/  STL [R38+0x20], R21 ;  /* 0x0000201526007387 */ /* 0x0001e40000100800 */
[----:B0-----:R-:W-:Y:S01]  /*0d50*/  IMAD.MOV.U32 R38, RZ, RZ, R19 ;  /* 0x000000ffff267224 */ /* 0x001fe200078e0013 */
[----:B------:R-:W-:Y:S06]  /*0d60*/  @P0 BRA `(.L_x_3) ;  /* 0xfffffffc00240947 */ /* 0x000fec000383ffff */
[----:B------:R-:W-:Y:S02]  /*0d70*/  IMAD.MOV.U32 R43, RZ, RZ, RZ ;  /* 0x000000ffff2b7224 */ /* 0x000fe400078e00ff */
[----:B------:R-:W-:Y:S02]  /*0d80*/  IMAD.MOV.U32 R33, RZ, RZ, R2 ;  /* 0x000000ffff217224 */ /* 0x000fe400078e0002 */
[----:B------:R-:W-:Y:S02]  /*0d90*/  IMAD.MOV.U32 R32, RZ, RZ, R3 ;  /* 0x000000ffff207224 */ /* 0x000fe400078e0003 */
[----:B------:R-:W-:Y:S02]  /*0da0*/  IMAD.MOV.U32 R39, RZ, RZ, R24 ;  /* 0x000000ffff277224 */ /* 0x000fe400078e0018 */
[----:B------:R-:W-:Y:S02]  /*0db0*/  IMAD.MOV.U32 R38, RZ, RZ, R25 ;  /* 0x000000ffff267224 */ /* 0x000fe400078e0019 */
[----:B------:R-:W-:-:S02]  /*0dc0*/  IMAD.MOV.U32 R41, RZ, RZ, R26 ;  /* 0x000000ffff297224 */ /* 0x000fc400078e001a */
[----:B------:R-:W-:Y:S02]  /*0dd0*/  IMAD.MOV.U32 R42, RZ, RZ, R27 ;  /* 0x000000ffff2a7224 */ /* 0x000fe400078e001b */
[----:B------:R-:W-:Y:S02]  /*0de0*/  IMAD.MOV.U32 R40, RZ, RZ, R28 ;  /* 0x000000ffff287224 */ /* 0x000fe400078e001c */
[----:B------:R-:W-:-:S07]  /*0df0*/  IMAD.MOV.U32 R45, RZ, RZ, R29 ;  /* 0x000000ffff2d7224 */ /* 0x000fce00078e001d */
.L_x_4:
[C-C-:B------:R-:W-:Y:S02]  /*0e00*/  SHF.L.W.U32.HI R18, R41.reuse, 0x1a, R41.reuse ;  /* 0x0000001a29127819 */ /* 0x140fe40000010e29 */
[C-C-:B------:R-:W-:Y:S02]  /*0e10*/  SHF.L.W.U32.HI R19, R41.reuse, 0x15, R41.reuse ;  /* 0x0000001529137819 */ /* 0x140fe40000010e29 */
[----:B------:R-:W-:Y:S02]  /*0e20*/  SHF.L.W.U32.HI R20, R41, 0x7, R41 ;  /* 0x0000000729147819 */ /* 0x000fe40000010e29 */
[----:B------:R-:W-:Y:S02]  /*0e30*/  SHF.L.W.U32.HI R44, R33, 0x1e, R33 ;  /* 0x0000001e212c7819 */ /* 0x000fe40000010e21 */
[----:B------:R-:W-:Y:S02]  /*0e40*/  LOP3.LUT R18, R20, R18, R19, 0x96, !PT ;  /* 0x0000001214127212 */ /* 0x000fe400078e9613 */
[----:B------:R-:W-:-:S04]  /*0e50*/  LOP3.LUT R19, R40, R41, R42, 0xb8, !PT ;  /* 0x0000002928137212 */ /* 0x000fc800078eb82a */
[----:B------:R-:W-:Y:S02]  /*0e60*/  IADD3 R45, PT, PT, R18, R19, R45 ;  /* 0x00000013122d7210 */ /* 0x000fe40007ffe02d */
[C-C-:B------:R-:W-:Y:S02]  /*0e70*/  SHF.L.W.U32.HI R19, R33.reuse, 0x13, R33.reuse ;  /* 0x0000001321137819 */ /* 0x140fe40000010e21 */
[----:B------:R-:W-:-:S04]  /*0e80*/  SHF.L.W.U32.HI R18, R33, 0xa, R33 ;  /* 0x0000000a21127819 */ /* 0x000fc80000010e21 */
[----:B------:R-:W-:Y:S01]  /*0e90*/  LOP3.LUT R44, R18, R44, R19, 0x96, !PT ;  /* 0x0000002c122c7212 */ /* 0x000fe200078e9613 */
[----:B------:R-:W-:-:S04]  /*0ea0*/  IMAD.SHL.U32 R19, R43, 0x4, RZ ;  /* 0x000000042b137824 */ /* 0x000fc800078e00ff */
[----:B------:R-:W-:Y:S02]  /*0eb0*/  IMAD.IADD R21, R19, 0x1, R0 ;  /* 0x0000000113157824 */ /* 0x000fe400078e0200 */
[----:B------:R-:W0:Y:S04]  /*0ec0*/  LDC.64 R18, c[0x3][R19] ;  /* 0x00c0000013127b82 */ /* 0x000e280000000a00 */
[----:B------:R-:W0:Y:S02]  /*0ed0*/  LDL.128 R20, [R21] ;  /* 0x0000000015147983 */ /* 0x000e240000100c00 */
[----:B0-----:R-:W-:-:S05]  /*0ee0*/  IADD3 R18, PT, PT, R20, R45, R18 ;  /* 0x0000002d14127210 */ /* 0x001fca0007ffe012 */
[----:B------:R-:W-:Y:S01]  /*0ef0*/  IMAD.IADD R45, R18, 0x1, R38 ;  /* 0x00000001122d7824 */ /* 0x000fe200078e0226 */
[----:B------:R-:W-:-:S04]  /*0f00*/  LOP3.LUT R38, R32, R39, R33, 0xe8, !PT ;  /* 0x0000002720267212 */ /* 0x000fc800078ee821 */
[----:B------:R-:W-:Y:S02]  /*0f10*/  IADD3 R38, PT, PT, R18, R44, R38 ;  /* 0x0000002c12267210 */ /* 0x000fe40007ffe026 */
[C-C-:B------:R-:W-:Y:S02]  /*0f20*/  SHF.L.W.U32.HI R18, R45.reuse, 0x1a, R45.reuse ;  /* 0x0000001a2d127819 */ /* 0x140fe40000010e2d */
[C-C-:B------:R-:W-:Y:S02]  /*0f30*/  SHF.L.W.U32.HI R20, R45.reuse, 0x15, R45.reuse ;  /* 0x000000152d147819 */ /* 0x140fe40000010e2d */
[----:B------:R-:W-:-:S04]  /*0f40*/  SHF.L.W.U32.HI R44, R45, 0x7, R45 ;  /* 0x000000072d2c7819 */ /* 0x000fc80000010e2d */
[----:B------:R-:W-:Y:S02]  /*0f50*/  LOP3.LUT R18, R44, R18, R20, 0x96, !PT ;  /* 0x000000122c127212 */ /* 0x000fe400078e9614 */
[----:B------:R-:W-:-:S04]  /*0f60*/  LOP3.LUT R20, R42, R45, R41, 0xb8, !PT ;  /* 0x0000002d2a147212 */ /* 0x000fc800078eb829 */
[----:B------:R-:W-:Y:S02]  /*0f70*/  IADD3 R18, PT, PT, R18, R20, R40 ;  /* 0x0000001412127210 */ /* 0x000fe40007ffe028 */
[C-C-:B------:R-:W-:Y:S02]  /*0f80*/  SHF.L.W.U32.HI R20, R38.reuse, 0x13, R38.reuse ;  /* 0x0000001326147819 */ /* 0x140fe40000010e26 */
[----:B------:R-:W-:Y:S02]  /*0f90*/  IADD3 R18, PT, PT, R21, R18, R19 ;  /* 0x0000001215127210 */ /* 0x000fe40007ffe013 */
[C-C-:B------:R-:W-:Y:S02]  /*0fa0*/  SHF.L.W.U32.HI R19, R38.reuse, 0x1e, R38.reuse ;  /* 0x0000001e26137819 */ /* 0x140fe40000010e26 */
[--C-:B------:R-:W-:Y:S01]  /*0fb0*/  SHF.L.W.U32.HI R21, R38, 0xa, R38.reuse ;  /* 0x0000000a26157819 */ /* 0x100fe20000010e26 */
[----:B------:R-:W-:Y:S01]  /*0fc0*/  IMAD.IADD R40, R18, 0x1, R39 ;  /* 0x0000000112287824 */ /* 0x000fe200078e0227 */
[----:B------:R-:W-:-:S02]  /*0fd0*/  LOP3.LUT R39, R33, R32, R38, 0xe8, !PT ;  /* 0x0000002021277212 */ /* 0x000fc400078ee826 */
[----:B------:R-:W-:Y:S02]  /*0fe0*/  LOP3.LUT R19, R21, R19, R20, 0x96, !PT ;  /* 0x0000001315137212 */ /* 0x000fe400078e9614 */
[--C-:B------:R-:W-:Y:S02]  /*0ff0*/  SHF.L.W.U32.HI R20, R40, 0x7, R40.reuse ;  /* 0x0000000728147819 */ /* 0x100fe40000010e28 */
[----:B------:R-:W-:Y:S02]  /*1000*/  IADD3 R39, PT, PT, R18, R19, R39 ;  /* 0x0000001312277210 */ /* 0x000fe40007ffe027 */
[C-C-:B------:R-:W-:Y:S02]  /*1010*/  SHF.L.W.U32.HI R18, R40.reuse, 0x1a, R40.reuse ;  /* 0x0000001a28127819 */ /* 0x140fe40000010e28 */
[----:B------:R-:W-:-:S04]  /*1020*/  SHF.L.W.U32.HI R19, R40, 0x15, R40 ;  /* 0x0000001528137819 */ /* 0x000fc80000010e28 */
[----:B------:R-:W-:Y:S02]  /*1030*/  LOP3.LUT R19, R20, R18, R19, 0x96, !PT ;  /* 0x0000001214137212 */ /* 0x000fe400078e9613 */
[----:B------:R-:W-:Y:S02]  /*1040*/  LOP3.LUT R18, R41, R40, R45, 0xb8, !PT ;  /* 0x0000002829127212 */ /* 0x000fe400078eb82d */
[----:B------:R-:W-:Y:S02]  /*1050*/  SHF.L.W.U32.HI R20, R39, 0x13, R39 ;  /* 0x0000001327147819 */ /* 0x000fe40000010e27 */
[----:B------:R-:W-:Y:S01]  /*1060*/  IADD3 R21, PT, PT, R19, R18, R42 ;  /* 0x0000001213157210 */ /* 0x000fe20007ffe02a */
[C---:B------:R-:W-:Y:S02]  /*1070*/  IMAD.SHL.U32 R19, R43.reuse, 0x4, RZ ;  /* 0x000000042b137824 */ /* 0x040fe400078e00ff */
[----:B------:R-:W-:-:S04]  /*1080*/  VIADD R43, R43, 0x4 ;  /* 0x000000042b2b7836 */ /* 0x000fc80000000000 */
[----:B------:R-:W0:Y:S01]  /*1090*/  LDC.64 R18, c[0x3][R19+0x8] ;  /* 0x00c0020013127b82 */ /* 0x000e220000000a00 */
[----:B------:R-:W-:Y:S02]  /*10a0*/  ISETP.NE.AND P0, PT, R43, 0x40, PT ;  /* 0x000000402b00780c */ /* 0x000fe40003f05270 */
[----:B0-----:R-:W-:Y:S02]  /*10b0*/  IADD3 R21, PT, PT, R22, R21, R18 ;  /* 0x0000001516157210 */ /* 0x001fe40007ffe012 */
[C-C-:B------:R-:W-:Y:S02]  /*10c0*/  SHF.L.W.U32.HI R18, R39.reuse, 0x1e, R39.reuse ;  /* 0x0000001e27127819 */ /* 0x140fe40000010e27 */
[--C-:B------:R-:W-:Y:S01]  /*10d0*/  SHF.L.W.U32.HI R22, R39, 0xa, R39.reuse ;  /* 0x0000000a27167819 */ /* 0x100fe20000010e27 */
[----:B------:R-:W-:Y:S01]  /*10e0*/  IMAD.IADD R42, R21, 0x1, R32 ;  /* 0x00000001152a7824 */ /* 0x000fe200078e0220 */
[----:B------:R-:W-:Y:S02]  /*10f0*/  LOP3.LUT R32, R38, R33, R39, 0xe8, !PT ;  /* 0x0000002126207212 */ /* 0x000fe400078ee827 */
[----:B------:R-:W-:-:S02]  /*1100*/  LOP3.LUT R18, R22, R18, R20, 0x96, !PT ;  /* 0x0000001216127212 */ /* 0x000fc400078e9614 */
[C---:B------:R-:W-:Y:S02]  /*1110*/  SHF.L.W.U32.HI R20, R42.reuse, 0x7, R42 ;  /* 0x000000072a147819 */ /* 0x040fe40000010e2a */
[----:B------:R-:W-:Y:S02]  /*1120*/  IADD3 R32, PT, PT, R21, R18, R32 ;  /* 0x0000001215207210 */ /* 0x000fe40007ffe020 */
[C-C-:B------:R-:W-:Y:S02]  /*1130*/  SHF.L.W.U32.HI R18, R42.reuse, 0x1a, R42.reuse ;  /* 0x0000001a2a127819 */ /* 0x140fe40000010e2a */
[----:B------:R-:W-:-:S04]  /*1140*/  SHF.L.W.U32.HI R21, R42, 0x15, R42 ;  /* 0x000000152a157819 */ /* 0x000fc80000010e2a */
[----:B------:R-:W-:Y:S02]  /*1150*/  LOP3.LUT R18, R20, R18, R21, 0x96, !PT ;  /* 0x0000001214127212 */ /* 0x000fe400078e9615 */
[----:B------:R-:W-:Y:S02]  /*1160*/  LOP3.LUT R20, R45, R42, R40, 0xb8, !PT ;  /* 0x0000002a2d147212 */ /* 0x000fe400078eb828 */
[--C-:B------:R-:W-:Y:S02]  /*1170*/  SHF.L.W.U32.HI R21, R32, 0xa, R32.reuse ;  /* 0x0000000a20157819 */ /* 0x100fe40000010e20 */
[----:B------:R-:W-:Y:S02]  /*1180*/  IADD3 R18, PT, PT, R18, R20, R41 ;  /* 0x0000001412127210 */ /* 0x000fe40007ffe029 */
[----:B------:R-:W-:Y:S02]  /*1190*/  SHF.L.W.U32.HI R20, R32, 0x13, R32 ;  /* 0x0000001320147819 */ /* 0x000fe40000010e20 */
[----:B------:R-:W-:-:S02]  /*11a0*/  IADD3 R18, PT, PT, R23, R18, R19 ;  /* 0x0000001217127210 */ /* 0x000fc40007ffe013 */
[----:B------:R-:W-:-:S03]  /*11b0*/  SHF.L.W.U32.HI R19, R32, 0x1e, R32 ;  /* 0x0000001e20137819 */ /* 0x000fc60000010e20 */
[----:B------:R-:W-:Y:S01]  /*11c0*/  IMAD.IADD R41, R18, 0x1, R33 ;  /* 0x0000000112297824 */ /* 0x000fe200078e0221 */
[----:B------:R-:W-:Y:S02]  /*11d0*/  LOP3.LUT R19, R21, R19, R20, 0x96, !PT ;  /* 0x0000001315137212 */ /* 0x000fe400078e9614 */
[----:B------:R-:W-:-:S04]  /*11e0*/  LOP3.LUT R20, R39, R38, R32, 0xe8, !PT ;  /* 0x0000002627147212 */ /* 0x000fc800078ee820 */
[----:B------:R-:W-:Y:S01]  /*11f0*/  IADD3 R33, PT, PT, R18, R19, R20 ;  /* 0x0000001312217210 */ /* 0x000fe20007ffe014 */
[----:B------:R-:W-:Y:S06]  /*1200*/  @P0 BRA `(.L_x_4) ;  /* 0xfffffff800fc0947 */ /* 0x000fec000383ffff */
[----:B------:R-:W-:Y:S02]  /*1210*/  VIADD R23, R37, 0x40 ;  /* 0x0000004025177836 */ /* 0x000fe40000000000 */
[----:B------:R-:W-:Y:S02]  /*1220*/  IMAD.IADD R2, R33, 0x1, R2 ;  /* 0x0000000121027824 */ /* 0x000fe400078e0202 */
[----:B------:R-:W-:Y:S01]  /*1230*/  IMAD.IADD R3, R32, 0x1, R3 ;  /* 0x0000000120037824 */ /* 0x000fe200078e0203 */
[----:B------:R-:W-:Y:S01]  /*1240*/  ISETP.GT.U32.AND P0, PT, R23, R34, PT ;  /* 0x000000221700720c */ /* 0x000fe20003f04070 */
[----:B------:R-:W-:Y:S02]  /*1250*/  IMAD.IADD R24, R39, 0x1, R24 ;  /* 0x0000000127187824 */ /* 0x000fe400078e0218 */
[----:B------:R-:W-:Y:S02]  /*1260*/  IMAD.IADD R25, R38, 0x1, R25 ;  /* 0x0000000126197824 */ /* 0x000fe400078e0219 */
[----:B------:R-:W-:-:S02]  /*1270*/  IMAD.IADD R26, R41, 0x1, R26 ;  /* 0x00000001291a7824 */ /* 0x000fc400078e021a */
[----:B------:R-:W-:Y:S02]  /*1280*/  IMAD.IADD R27, R42, 0x1, R27 ;  /* 0x000000012a1b7824 */ /* 0x000fe400078e021b */
[----:B------:R-:W-:Y:S02]  /*1290*/  IMAD.IADD R28, R40, 0x1, R28 ;  /* 0x00000001281c7824 */ /* 0x000fe400078e021c */
[----:B------:R-:W-:Y:S02]  /*12a0*/  IMAD.IADD R29, R45, 0x1, R29 ;  /* 0x000000012d1d7824 */ /* 0x000fe400078e021d */
[----:B------:R-:W-:Y:S05]  /*12b0*/  @!P0 BRA `(.L_x_5) ;  /* 0xffffffec00e88947 */ /* 0x000fea000383ffff */
[----:B------:R-:W-:Y:S05]  /*12c0*/  BSYNC.RECONVERGENT B1 ;  /* 0x0000000000017941 */ /* 0x000fea0003800200 */
.L_x_2:
[----:B------:R0:W-:Y:S04]  /*12d0*/  STL.128 [R1+0x100], R4 ;  /* 0x0001000401007387 */ /* 0x0001e80000100c00 */
[----:B------:R0:W-:Y:S04]  /*12e0*/  STL.128 [R1+0x110], R8 ;  /* 0x0001100801007387 */ /* 0x0001e80000100c00 */
[----:B------:R0:W-:Y:S04]  /*12f0*/  STL.128 [R1+0x120], R12 ;  /* 0x0001200c01007387 */ /* 0x0001e80000100c00 */
[----:B------:R0:W-:Y:S02]  /*1300*/  STL.64 [R1+0x130], R16 ;  /* 0x0001301001007387 */ /* 0x0001e40000100a00 */
.L_x_1:
[----:B------:R-:W-:Y:S05]  /*1310*/  BSYNC.RECONVERGENT B0 ;  /* 0x0000000000007941 */ /* 0x000fea0003800200 */
.L_x_0:
[----:B0-----:R-:W-:Y:S01]  /*1320*/  IMAD.IADD R11, R34, 0x1, -R37 ;  /* 0x00000001220b7824 */ /* 0x001fe200078e0a25 */
[----:B------:R-:W-:Y:S01]  /*1330*/  BSSY.RECONVERGENT B0, `(.L_x_6) ;  /* 0x00000a1000007945 */ /* 0x000fe20003800200 */
[----:B------:R-:W-:-:S03]  /*1340*/  IMAD.MOV.U32 R4, RZ, RZ, RZ ;  /* 0x000000ffff047224 */ /* 0x000fc600078e00ff */
[----:B------:R-:W-:-:S13]  /*1350*/  ISETP.NE.AND P0, PT, R11, RZ, PT ;  /* 0x000000ff0b00720c */ /* 0x000fda0003f05270 */
[----:B------:R-:W-:Y:S05]  /*1360*/  @!P0 BRA `(.L_x_7) ;  /* 0x0000000000588947 */ /* 0x000fea0003800000 */
[----:B-----5:R-:W-:Y:S01]  /*1370*/  IADD3 R5, P0, PT, R30, R37, RZ ;  /* 0x000000251e057210 */ /* 0x020fe20007f1e0ff */
[----:B------:R-:W-:Y:S02]  /*1380*/  IMAD.MOV.U32 R4, RZ, RZ, RZ ;  /* 0x000000ffff047224 */ /* 0x000fe400078e00ff */
[----:B------:R-:W-:Y:S02]  /*1390*/  IMAD.MOV.U32 R6, RZ, RZ, RZ ;  /* 0x000000ffff067224 */ /* 0x000fe400078e00ff */
[----:B------:R-:W-:-:S08]  /*13a0*/  IMAD.X R30, RZ, RZ, R31, P0 ;  /* 0x000000ffff1e7224 */ /* 0x000fd000000e061f */
.L_x_9:
[----:B------:R-:W-:-:S05]  /*13b0*/  VIADD R8, R6, 0x3 ;  /* 0x0000000306087836 */ /* 0x000fca0000000000 */
[----:B------:R-:W-:-:S13]  /*13c0*/  ISETP.GE.U32.AND P0, PT, R8, R11, PT ;  /* 0x0000000b0800720c */ /* 0x000fda0003f06070 */
[----:B0-----:R-:W-:Y:S05]  /*13d0*/  @P0 BRA `(.L_x_8) ;  /* 0x0000000400080947 */ /* 0x001fea0003800000 */
[----:B------:R-:W-:-:S05]  /*13e0*/  IADD3 R8, P0, PT, R6, R5, RZ ;  /* 0x0000000506087210 */ /* 0x000fca0007f1e0ff */
[----:B------:R-:W-:-:S05]  /*13f0*/  IMAD.X R9, RZ, RZ, R30, P0 ;  /* 0x000000ffff097224 */ /* 0x000fca00000e061e */
[----:B------:R-:W2:Y:S04]  /*1400*/  LDG.E.U8 R7, desc[UR8][R8.64] ;  /* 0x0000000808077981 */ /* 0x000ea8000c1e1100 */
[----:B------:R-:W2:Y:S04]  /*1410*/  LDG.E.U8 R10, desc[UR8][R8.64+0x1] ;  /* 0x00000108080a7981 */ /* 0x000ea8000c1e1100 */
[----:B------:R-:W3:Y:S04]  /*1420*/  LDG.E.U8 R12, desc[UR8][R8.64+0x2] ;  /* 0x00000208080c7981 */ /* 0x000ee8000c1e1100 */
[----:B------:R-:W4:Y:S01]  /*1430*/  LDG.E.U8 R13, desc[UR8][R8.64+0x3] ;  /* 0x00000308080d7981 */ /* 0x000f22000c1e1100 */
[----:B------:R-:W-:-:S05]  /*1440*/  VIADD R6, R6, 0x4 ;  /* 0x0000000406067836 */ /* 0x000fca0000000000 */
[----:B------:R-:W-:Y:S01]  /*1450*/  ISETP.GE.U32.AND P0, PT, R6, R11, PT ;  /* 0x0000000b0600720c */ /* 0x000fe20003f06070 */
[----:B--2---:R-:W-:Y:S02]  /*1460*/  IMAD R7, R7, 0x100, R10 ;  /* 0x0000010007077824 */ /* 0x004fe400078e020a */
[C---:B------:R-:W-:Y:S02]  /*1470*/  IMAD R10, R4.reuse, 0x4, R35 ;  /* 0x00000004040a7824 */ /* 0x040fe400078e0223 */
[----:B---3--:R-:W-:Y:S02]  /*1480*/  IMAD R12, R7, 0x100, R12 ;  /* 0x00000100070c7824 */ /* 0x008fe400078e020c */
[----:B------:R-:W-:Y:S02]  /*1490*/  VIADD R4, R4, 0x1 ;  /* 0x0000000104047836 */ /* 0x000fe40000000000 */
[----:B----4-:R-:W-:-:S05]  /*14a0*/  IMAD.U32 R13, R12, 0x100, R13 ;  /* 0x000001000c0d7824 */ /* 0x010fca00078e000d */
[----:B------:R0:W-:Y:S01]  /*14b0*/  STL [R10], R13 ;  /* 0x0000000d0a007387 */ /* 0x0001e20000100800 */
[----:B------:R-:W-:Y:S05]  /*14c0*/  @!P0 BRA `(.L_x_9) ;  /* 0xfffffffc00b88947 */ /* 0x000fea000383ffff */
.L_x_7:
[C---:B------:R-:W-:Y:S01]  /*14d0*/  IMAD R5, R4.reuse, 0x4, R35 ;  /* 0x0000000404057824 */ /* 0x040fe200078e0223 */
[----:B------:R-:W-:Y:S01]  /*14e0*/  BSSY.RECONVERGENT B1, `(.L_x_10) ;  /* 0x0000030000017945 */ /* 0x000fe20003800200 */
[----:B------:R-:W-:Y:S02]  /*14f0*/  IMAD.MOV.U32 R6, RZ, RZ, -0x80000000 ;  /* 0x80000000ff067424 */ /* 0x000fe400078e00ff */
[----:B------:R-:W-:-:S03]  /*1500*/  VIADD R4, R4, 0x1 ;  /* 0x0000000104047836 */ /* 0x000fc60000000000 */
[----:B------:R1:W-:Y:S02]  /*1510*/  STL [R5], R6 ;  /* 0x0000000605007387 */ /* 0x0003e40000100800 */
[----:B------:R-:W-:-:S13]  /*1520*/  ISETP.GT.U32.AND P0, PT, R4, 0xd, PT ;  /* 0x0000000d0400780c */ /* 0x000fda0003f04070 */
[----:B-1----:R-:W-:Y:S05]  /*1530*/  @P0 BRA `(.L_x_11) ;  /* 0x0000000000a80947 */ /* 0x002fea0003800000 */
[----:B------:R-:W-:Y:S01]  /*1540*/  ISETP.GE.AND P0, PT, R4, 0xe, PT ;  /* 0x0000000e0400780c */ /* 0x000fe20003f06270 */
[----:B------:R-:W-:-:S12]  /*1550*/  BSSY.RELIABLE B2, `(.L_x_12) ;  /* 0x0000023000027945 */ /* 0x000fd80003800100 */
[----:B------:R-:W-:Y:S05]  /*1560*/  @P0 BRA `(.L_x_13) ;  /* 0x0000000000840947 */ /* 0x000fea0003800000 */
[----:B------:R-:W-:Y:S01]  /*1570*/  IADD3 R5, PT, PT, -R4, 0xe, RZ ;  /* 0x0000000e04057810 */ /* 0x000fe20007ffe1ff */
[----:B------:R-:W-:Y:S01]  /*1580*/  BSSY.RECONVERGENT B3, `(.L_x_14) ;  /* 0x0000013000037945 */ /* 0x000fe20003800200 */
[----:B------:R-:W-:Y:S02]  /*1590*/  PLOP3.LUT P0, PT, PT, PT, PT, 0x80, 0x8 ;  /* 0x000000000008781c */ /* 0x000fe40003f0f070 */
[----:B------:R-:W-:-:S13]  /*15a0*/  ISETP.GT.AND P1, PT, R5, 0x3, PT ;  /* 0x000000030500780c */ /* 0x000fda0003f24270 */
[----:B------:R-:W-:Y:S05]  /*15b0*/  @!P1 BRA `(.L_x_15) ;  /* 0x00000000003c9947 */ /* 0x000fea0003800000 */
[----:B------:R-:W-:-:S13]  /*15c0*/  PLOP3.LUT P0, PT, PT, PT, PT, 0x8, 0x80 ;  /* 0x000000000080781c */ /* 0x000fda0003f0e170 */
.L_x_16:
[C---:B------:R-:W-:Y:S02]  /*15d0*/  VIADD R6, R4.reuse, 0x1 ;  /* 0x0000000104067836 */ /* 0x040fe40000000000 */
[C---:B------:R-:W-:Y:S02]  /*15e0*/  VIADD R8, R4.reuse, 0x2 ;  /* 0x0000000204087836 */ /* 0x040fe40000000000 */
[C---:B0-----:R-:W-:Y:S02]  /*15f0*/  VIADD R10, R4.reuse, 0x3 ;  /* 0x00000003040a7836 */ /* 0x041fe40000000000 */
[--C-:B------:R-:W-:Y:S02]  /*1600*/  IMAD R5, R4, 0x4, R35.reuse ;  /* 0x0000000404057824 */ /* 0x100fe400078e0223 */
[--C-:B------:R-:W-:Y:S02]  /*1610*/  IMAD R6, R6, 0x4, R35.reuse ;  /* 0x0000000406067824 */ /* 0x100fe400078e0223 */
[--C-:B------:R-:W-:Y:S01]  /*1620*/  IMAD R8, R8, 0x4, R35.reuse ;  /* 0x0000000408087824 */ /* 0x100fe200078e0223 */
[----:B------:R1:W-:Y:S01]  /*1630*/  STL [R5], RZ ;  /* 0x000000ff05007387 */ /* 0x0003e20000100800 */
[----:B------:R-:W-:-:S02]  /*1640*/  IMAD R10, R10, 0x4, R35 ;  /* 0x000000040a0a7824 */ /* 0x000fc400078e0223 */
[----:B------:R-:W-:Y:S01]  /*1650*/  VIADD R4, R4, 0x4 ;  /* 0x0000000404047836 */ /* 0x000fe20000000000 */
[----:B------:R1:W-:Y:S04]  /*1660*/  STL [R6], RZ ;  /* 0x000000ff06007387 */ /* 0x0003e80000100800 */
[----:B------:R1:W-:Y:S01]  /*1670*/  STL [R8], RZ ;  /* 0x000000ff08007387 */ /* 0x0003e20000100800 */
[----:B------:R-:W-:-:S03]  /*1680*/  ISETP.GE.AND P1, PT, R4, 0xb, PT ;  /* 0x0000000b0400780c */ /* 0x000fc60003f26270 */
[----:B------:R1:W-:Y:S10]  /*1690*/  STL [R10], RZ ;  /* 0x000000ff0a007387 */ /* 0x0003f40000100800 */
[----:B-1----:R-:W-:Y:S05]  /*16a0*/  @!P1 BRA `(.L_x_16) ;  /* 0xfffffffc00c89947 */ /* 0x002fea000383ffff */
.L_x_15:
[----:B------:R-:W-:Y:S05]  /*16b0*/  BSYNC.RECONVERGENT B3 ;  /* 0x0000000000037941 */ /* 0x000fea0003800200 */
.L_x_14:
[----:B------:R-:W-:-:S04]  /*16c0*/  IADD3 R5, PT, PT, -R4, 0xe, RZ ;  /* 0x0000000e04057810 */ /* 0x000fc80007ffe1ff */
[----:B------:R-:W-:-:S13]  /*16d0*/  ISETP.GT.AND P1, PT, R5, 0x1, PT ;  /* 0x000000010500780c */ /* 0x000fda0003f24270 */
[C---:B------:R-:W-:Y:S01]  /*16e0*/  @P1 VIADD R6, R4.reuse, 0x1 ;  /* 0x0000000104061836 */ /* 0x040fe20000000000 */
[----:B------:R-:W-:Y:S01]  /*16f0*/  @P1 PLOP3.LUT P0, PT, PT, PT, PT, 0x8, 0x80 ;  /* 0x000000000080181c */ /* 0x000fe20003f0e170 */
[--C-:B------:R-:W-:Y:S02]  /*1700*/  @P1 IMAD R5, R4, 0x4, R35.reuse ;  /* 0x0000000404051824 */ /* 0x100fe400078e0223 */
[----:B------:R-:W-:Y:S02]  /*1710*/  @P1 IMAD R6, R6, 0x4, R35 ;  /* 0x0000000406061824 */ /* 0x000fe400078e0223 */
[----:B------:R-:W-:Y:S01]  /*1720*/  @P1 VIADD R4, R4, 0x2 ;  /* 0x0000000204041836 */ /* 0x000fe20000000000 */
[----:B------:R1:W-:Y:S04]  /*1730*/  @P1 STL [R5], RZ ;  /* 0x000000ff05001387 */ /* 0x0003e80000100800 */
[----:B------:R1:W-:Y:S01]  /*1740*/  @P1 STL [R6], RZ ;  /* 0x000000ff06001387 */ /* 0x0003e20000100800 */
[----:B------:R-:W-:-:S13]  /*1750*/  ISETP.NE.OR P0, PT, R4, 0xe, P0 ;  /* 0x0000000e0400780c */ /* 0x000fda0000705670 */
[----:B------:R-:W-:Y:S05]  /*1760*/  @!P0 BREAK.RELIABLE B2 ;  /* 0x0000000000028942 */ /* 0x000fea0003800100 */
[----:B-1----:R-:W-:Y:S05]  /*1770*/  @!P0 BRA `(.L_x_11) ;  /* 0x0000000000188947 */ /* 0x002fea0003800000 */
.L_x_13:
[----:B------:R-:W-:Y:S05]  /*1780*/  BSYNC.RELIABLE B2 ;  /* 0x0000000000027941 */ /* 0x000fea0003800100 */
.L_x_12:
[C---:B------:R-:W-:Y:S02]  /*1790*/  IMAD R5, R4.reuse, 0x4, R35 ;  /* 0x0000000404057824 */ /* 0x040fe400078e0223 */
[----:B------:R-:W-:-:S03]  /*17a0*/  VIADD R4, R4, 0x1 ;  /* 0x0000000104047836 */ /* 0x000fc60000000000 */
[----:B------:R1:W-:Y:S02]  /*17b0*/  STL [R5], RZ ;  /* 0x000000ff05007387 */ /* 0x0003e40000100800 */
[----:B------:R-:W-:-:S13]  /*17c0*/  ISETP.NE.AND P0, PT, R4, 0xe, PT ;  /* 0x0000000e0400780c */ /* 0x000fda0003f05270 */
[----:B-1----:R-:W-:Y:S05]  /*17d0*/  @P0 BRA `(.L_x_12) ;  /* 0xfffffffc00ec0947 */ /* 0x002fea000383ffff */
.L_x_11:
[----:B------:R-:W-:Y:S05]  /*17e0*/  BSYNC.RECONVERGENT B1 ;  /* 0x0000000000017941 */ /* 0x000fea0003800200 */
.L_x_10:
[----:B------:R-:W-:Y:S05]  /*17f0*/  BRA `(.L_x_17) ;  /* 0x0000000400507947 */ /* 0x000fea0003800000 */
.L_x_8:
[----:B------:R-:W-:Y:S01]  /*1800*/  IMAD.IADD R8, R11, 0x1, -R6 ;  /* 0x000000010b087824 */ /* 0x000fe200078e0a06 */
[----:B------:R-:W-:Y:S01]  /*1810*/  BSSY.RECONVERGENT B1, `(.L_x_18) ;  /* 0x0000043000017945 */ /* 0x000fe20003800200 */
[----:B------:R-:W-:-:S03]  /*1820*/  IMAD.MOV.U32 R10, RZ, RZ, RZ ;  /* 0x000000ffff0a7224 */ /* 0x000fc600078e00ff */
[----:B------:R-:W-:-:S13]  /*1830*/  ISETP.NE.AND P0, PT, R8, RZ, PT ;  /* 0x000000ff0800720c */ /* 0x000fda0003f05270 */
[----:B------:R-:W-:Y:S05]  /*1840*/  @!P0 BRA `(.L_x_19) ;  /* 0x0000000000fc8947 */ /* 0x000fea0003800000 */
[----:B------:R-:W-:Y:S01]  /*1850*/  IMAD.IADD R37, R37, 0x1, -R34 ;  /* 0x0000000125257824 */ /* 0x000fe200078e0a22 */
[----:B------:R-:W-:Y:S01]  /*1860*/  LOP3.LUT R9, R8, 0xf, RZ, 0xc0, !PT ;  /* 0x0000000f08097812 */ /* 0x000fe200078ec0ff */
[----:B------:R-:W-:Y:S02]  /*1870*/  IMAD.MOV.U32 R7, RZ, RZ, RZ ;  /* 0x000000ffff077224 */ /* 0x000fe400078e00ff */
[----:B------:R-:W-:Y:S01]  /*1880*/  IMAD R37, R4, 0x4, R37 ;  /* 0x0000000404257824 */ /* 0x000fe200078e0225 */
[----:B------:R-:W-:-:S04]  /*1890*/  ISETP.NE.AND P1, PT, R9, RZ, PT ;  /* 0x000000ff0900720c */ /* 0x000fc80003f25270 */
[----:B------:R-:W-:-:S13]  /*18a0*/  ISETP.GT.U32.AND P0, PT, R37, -0x10, PT ;  /* 0xfffffff02500780c */ /* 0x000fda0003f04070 */
[----:B------:R-:W-:Y:S01]  /*18b0*/  @!P0 LOP3.LUT R7, R8, 0xfffffff0, RZ, 0xc0, !PT ;  /* 0xfffffff008078812 */ /* 0x000fe200078ec0ff */
[----:B------:R-:W-:Y:S06]  /*18c0*/  @!P1 BRA `(.L_x_19) ;  /* 0x0000000000dc9947 */ /* 0x000fec0003800000 */
[----:B------:R-:W-:Y:S02]  /*18d0*/  LOP3.LUT R8, R8, 0x7, RZ, 0xc0, !PT ;  /* 0x0000000708087812 */ /* 0x000fe400078ec0ff */
[----:B------:R-:W-:Y:S02]  /*18e0*/  ISETP.GE.U32.AND P0, PT, R9, 0x8, PT ;  /* 0x000000080900780c */ /* 0x000fe40003f06070 */
[----:B------:R-:W-:-:S11]  /*18f0*/  ISETP.NE.AND P1, PT, R8, RZ, PT ;  /* 0x000000ff0800720c */ /* 0x000fd60003f25270 */
[----:B------:R-:W-:Y:S02]  /*1900*/  @P0 VIADD R7, R7, 0x8 ;  /* 0x0000000807070836 */ /* 0x000fe40000000000 */
[----:B------:R-:W-:Y:S05]  /*1910*/  @!P1 BRA `(.L_x_19) ;  /* 0x0000000000c89947 */ /* 0x000fea0003800000 */
[----:B------:R-:W-:Y:S01]  /*1920*/  ISETP.GE.U32.AND P1, PT, R8, 0x4, PT ;  /* 0x000000040800780c */ /* 0x000fe20003f26070 */
[----:B------:R-:W-:Y:S01]  /*1930*/  BSSY.RECONVERGENT B2, `(.L_x_20) ;  /* 0x0000021000027945 */ /* 0x000fe20003800200 */
[----:B------:R-:W-:Y:S01]  /*1940*/  LOP3.LUT R34, R34, 0x3, RZ, 0xc0, !PT ;  /* 0x0000000322227812 */ /* 0x000fe200078ec0ff */
[----:B------:R-:W-:-:S03]  /*1950*/  IMAD.MOV.U32 R10, RZ, RZ, RZ ;  /* 0x000000ffff0a7224 */ /* 0x000fc600078e00ff */
[----:B------:R-:W-:-:S07]  /*1960*/  ISETP.NE.AND P0, PT, R34, RZ, PT ;  /* 0x000000ff2200720c */ /* 0x000fce0003f05270 */
[----:B------:R-:W-:Y:S06]  /*1970*/  @!P1 BRA `(.L_x_21) ;  /* 0x0000000000709947 */ /* 0x000fec0003800000 */
[----:B------:R-:W-:-:S04]  /*1980*/  IMAD.IADD R10, R7, 0x1, R6 ;  /* 0x00000001070a7824 */ /* 0x000fc800078e0206 */
[C---:B------:R-:W-:Y:S01]  /*1990*/  VIADD R16, R10.reuse, 0x1 ;  /* 0x000000010a107836 */ /* 0x040fe20000000000 */
[CC--:B------:R-:W-:Y:S01]  /*19a0*/  IADD3 R8, P2, PT, R10.reuse, R5.reuse, RZ ;  /* 0x000000050a087210 */ /* 0x0c0fe20007f5e0ff */
[C---:B------:R-:W-:Y:S02]  /*19b0*/  VIADD R14, R10.reuse, 0x2 ;  /* 0x000000020a0e7836 */ /* 0x040fe40000000000 */
[----:B------:R-:W-:Y:S01]  /*19c0*/  VIADD R10, R10, 0x3 ;  /* 0x000000030a0a7836 */ /* 0x000fe20000000000 */
[-C--:B------:R-:W-:Y:S01]  /*19d0*/  IADD3 R16, P1, PT, R16, R5.reuse, RZ ;  /* 0x0000000510107210 */ /* 0x080fe20007f3e0ff */
[--C-:B------:R-:W-:Y:S01]  /*19e0*/  IMAD.X R9, RZ, RZ, R30.reuse, P2 ;  /* 0x000000ffff097224 */ /* 0x100fe200010e061e */
[-C--:B------:R-:W-:Y:S02]  /*19f0*/  IADD3 R14, P2, PT, R14, R5.reuse, RZ ;  /* 0x000000050e0e7210 */ /* 0x080fe40007f5e0ff */
[----:B------:R-:W-:Y:S01]  /*1a00*/  IADD3 R12, P3, PT, R10, R5, RZ ;  /* 0x000000050a0c7210 */ /* 0x000fe20007f7e0ff */
[--C-:B------:R-:W-:Y:S01]  /*1a10*/  IMAD.X R17, RZ, RZ, R30.reuse, P1 ;  /* 0x000000ffff117224 */ /* 0x100fe200008e061e */
[----:B------:R0:W2:Y:S01]  /*1a20*/  LDG.E.U8 R8, desc[UR8][R8.64] ;  /* 0x0000000808087981 */ /* 0x0000a2000c1e1100 */
[----:B------:R-:W-:-:S02]  /*1a30*/  IMAD.X R15, RZ, RZ, R30, P2 ;  /* 0x000000ffff0f7224 */ /* 0x000fc400010e061e */
[----:B------:R-:W-:Y:S01]  /*1a40*/  IMAD.X R13, RZ, RZ, R30, P3 ;  /* 0x000000ffff0d7224 */ /* 0x000fe200018e061e */
[----:B------:R-:W3:Y:S04]  /*1a50*/  LDG.E.U8 R16, desc[UR8][R16.64] ;  /* 0x0000000810107981 */ /* 0x000ee8000c1e1100 */
[----:B------:R-:W4:Y:S04]  /*1a60*/  LDG.E.U8 R14, desc[UR8][R14.64] ;  /* 0x000000080e0e7981 */ /* 0x000f28000c1e1100 */
[----:B------:R-:W5:Y:S01]  /*1a70*/  LDG.E.U8 R12, desc[UR8][R12.64] ;  /* 0x000000080c0c7981 */ /* 0x000f62000c1e1100 */
[----:B------:R-:W-:-:S05]  /*1a80*/  IMAD.SHL.U32 R10, R7, 0x8, RZ ;  /* 0x00000008070a7824 */ /* 0x000fca00078e00ff */
[C---:B------:R-:W-:Y:S02]  /*1a90*/  IADD3 R19, PT, PT, -R10.reuse, 0x18, RZ ;  /* 0x000000180a137810 */ /* 0x040fe40007ffe1ff */
[C---:B------:R-:W-:Y:S02]  /*1aa0*/  IADD3 R21, PT, PT, -R10.reuse, 0x10, RZ ;  /* 0x000000100a157810 */ /* 0x040fe40007ffe1ff */
[----:B------:R-:W-:Y:S01]  /*1ab0*/  IADD3 R23, PT, PT, -R10, 0x8, RZ ;  /* 0x000000080a177810 */ /* 0x000fe20007ffe1ff */
[----:B0-----:R-:W-:Y:S02]  /*1ac0*/  IMAD.MOV R9, RZ, RZ, -R10 ;  /* 0x000000ffff097224 */ /* 0x001fe400078e0a0a */
[----:B------:R-:W-:Y:S01]  /*1ad0*/  VIADD R7, R7, 0x4 ;  /* 0x0000000407077836 */ /* 0x000fe20000000000 */
[----:B--2---:R-:W-:Y:S02]  /*1ae0*/  SHF.L.U32 R19, R8, R19, RZ ;  /* 0x0000001308137219 */ /* 0x004fe400000006ff */
[----:B---3--:R-:W-:-:S02]  /*1af0*/  SHF.L.U32 R18, R16, R21, RZ ;  /* 0x0000001510127219 */ /* 0x008fc400000006ff */
[----:B----4-:R-:W-:Y:S02]  /*1b00*/  SHF.L.U32 R23, R14, R23, RZ ;  /* 0x000000170e177219 */ /* 0x010fe400000006ff */
[----:B-----5:R-:W-:Y:S02]  /*1b10*/  SHF.L.U32 R9, R12, R9, RZ ;  /* 0x000000090c097219 */ /* 0x020fe400000006ff */
[----:B------:R-:W-:-:S04]  /*1b20*/  LOP3.LUT R18, R23, R19, R18, 0xfe, !PT ;  /* 0x0000001317127212 */ /* 0x000fc800078efe12 */
[----:B------:R-:W-:-:S07]  /*1b30*/  LOP3.LUT R10, R18, R9, RZ, 0xfc, !PT ;  /* 0x00000009120a7212 */ /* 0x000fce00078efcff */
.L_x_21:
[----:B------:R-:W-:Y:S05]  /*1b40*/  BSYNC.RECONVERGENT B2 ;  /* 0x0000000000027941 */ /* 0x000fea0003800200 */
.L_x_20:
[----:B------:R-:W-:Y:S05]  /*1b50*/  @!P0 BRA `(.L_x_19) ;  /* 0x0000000000388947 */ /* 0x000fea0003800000 */
[C---:B------:R-:W-:Y:S02]  /*1b60*/  IMAD.IADD R12, R7.reuse, 0x1, R6 ;  /* 0x00000001070c7824 */ /* 0x040fe400078e0206 */
[----:B------:R-:W-:Y:S02]  /*1b70*/  IMAD.MOV R34, RZ, RZ, -R34 ;  /* 0x000000ffff227224 */ /* 0x000fe400078e0a22 */
[----:B------:R-:W-:-:S07]  /*1b80*/  IMAD.U32 R7, R7, -0x8, RZ ;  /* 0xfffffff807077824 */ /* 0x000fce00078e00ff */
.L_x_22:
[----:B------:R-:W-:-:S05]  /*1b90*/  IADD3 R8, P0, PT, R12, R5, RZ ;  /* 0x000000050c087210 */ /* 0x000fca0007f1e0ff */
[----:B------:R-:W-:-:S05]  /*1ba0*/  IMAD.X R9, RZ, RZ, R30, P0 ;  /* 0x000000ffff097224 */ /* 0x000fca00000e061e */
[----:B------:R-:W2:Y:S01]  /*1bb0*/  LDG.E.U8 R8, desc[UR8][R8.64] ;  /* 0x0000000808087981 */ /* 0x000ea2000c1e1100 */
[----:B------:R-:W-:Y:S02]  /*1bc0*/  VIADD R34, R34, 0x1 ;  /* 0x0000000122227836 */ /* 0x000fe40000000000 */
[C---:B------:R-:W-:Y:S02]  /*1bd0*/  VIADD R13, R7.reuse, 0x18 ;  /* 0x00000018070d7836 */ /* 0x040fe40000000000 */
[----:B------:R-:W-:Y:S01]  /*1be0*/  VIADD R7, R7, 0xfffffff8 ;  /* 0xfffffff807077836 */ /* 0x000fe20000000000 */
[----:B------:R-:W-:Y:S01]  /*1bf0*/  ISETP.NE.AND P0, PT, R34, RZ, PT ;  /* 0x000000ff2200720c */ /* 0x000fe20003f05270 */
[----:B------:R-:W-:Y:S01]  /*1c00*/  VIADD R12, R12, 0x1 ;  /* 0x000000010c0c7836 */ /* 0x000fe20000000000 */
[----:B--2---:R-:W-:-:S04]  /*1c10*/  SHF.L.U32 R13, R8, R13, RZ ;  /* 0x0000000d080d7219 */ /* 0x004fc800000006ff */
[----:B------:R-:W-:-:S07]  /*1c20*/  LOP3.LUT R10, R13, R10, RZ, 0xfc, !PT ;  /* 0x0000000a0d0a7212 */ /* 0x000fce00078efcff */
[----:B------:R-:W-:Y:S05]  /*1c30*/  @P0 BRA `(.L_x_22) ;  /* 0xfffffffc00d40947 */ /* 0x000fea000383ffff */
.L_x_19:
[----:B------:R-:W-:Y:S05]  /*1c40*/  BSYNC.RECONVERGENT B1 ;  /* 0x0000000000017941 */ /* 0x000fea0003800200 */
.L_x_18:
[----:B------:R-:W-:Y:S02]  /*1c50*/  IMAD.IADD R6, R6, 0x1, -R11 ;  /* 0x0000000106067824 */ /* 0x000fe400078e0a0b */
[----:B------:R-:W-:-:S03]  /*1c60*/  IMAD.MOV.U32 R5, RZ, RZ, 0x80 ;  /* 0x00000080ff057424 */ /* 0x000fc600078e00ff */
[----:B------:R-:W-:-:S04]  /*1c70*/  LEA R6, R6, 0x18, 0x3 ;  /* 0x0000001806067811 */ /* 0x000fc800078e18ff */
[----:B------:R-:W-:Y:S01]  /*1c80*/  SHF.L.U32 R5, R5, R6, RZ ;  /* 0x0000000605057219 */ /* 0x000fe200000006ff */
[C---:B------:R-:W-:Y:S02]  /*1c90*/  IMAD R6, R4.reuse, 0x4, R35 ;  /* 0x0000000404067824 */ /* 0x040fe400078e0223 */
[----:B------:R-:W-:Y:S01]  /*1ca0*/  VIADD R4, R4, 0x1 ;  /* 0x0000000104047836 */ /* 0x000fe20000000000 */
[----:B------:R-:W-:-:S04]  /*1cb0*/  LOP3.LUT R5, R10, R5, RZ, 0xfc, !PT ;  /* 0x000000050a057212 */ /* 0x000fc800078efcff */
[----:B------:R-:W-:Y:S01]  /*1cc0*/  ISETP.GT.U32.AND P0, PT, R4, 0xd, PT ;  /* 0x0000000d0400780c */ /* 0x000fe20003f04070 */
[----:B------:R0:W-:-:S12]  /*1cd0*/  STL [R6], R5 ;  /* 0x0000000506007387 */ /* 0x0001d80000100800 */
[----:B0-----:R-:W-:Y:S05]  /*1ce0*/  @P0 BRA `(.L_x_17) ;  /* 0x0000000000140947 */ /* 0x001fea0003800000 */
.L_x_23:
[C---:B------:R-:W-:Y:S02]  /*1cf0*/  IMAD R5, R4.reuse, 0x4, R35 ;  /* 0x0000000404057824 */ /* 0x040fe400078e0223 */
[----:B------:R-:W-:-:S03]  /*1d00*/  VIADD R4, R4, 0x1 ;  /* 0x0000000104047836 */ /* 0x000fc60000000000 */
[----:B------:R0:W-:Y:S02]  /*1d10*/  STL [R5], RZ ;  /* 0x000000ff05007387 */ /* 0x0001e40000100800 */
[----:B------:R-:W-:-:S13]  /*1d20*/  ISETP.NE.AND P0, PT, R4, 0xe, PT ;  /* 0x0000000e0400780c */ /* 0x000fda0003f05270 */
[----:B0-----:R-:W-:Y:S05]  /*1d30*/  @P0 BRA `(.L_x_23) ;  /* 0xfffffffc00ec0947 */ /* 0x001fea000383ffff */
.L_x_17:
[----:B------:R-:W-:Y:S05]  /*1d40*/  BSYNC.RECONVERGENT B0 ;  /* 0x0000000000007941 */ /* 0x000fea0003800200 */
.L_x_6:
[----:B------:R-:W-:Y:S05]  /*1d50*/  WARPSYNC.ALL ;  /* 0x0000000000007948 */ /* 0x000fea0003800000 */
[----:B------:R-:W2:Y:S04]  /*1d60*/  LDL.128 R16, [R1+0x100] ;  /* 0x0001000001107983 */ /* 0x000ea80000100c00 */
[----:B--2---:R1:W-:Y:S04]  /*1d70*/  STL.128 [R0], R16 ;  /* 0x0000001000007387 */ /* 0x0043e80000100c00 */
[----:B0-----:R-:W2:Y:S04]  /*1d80*/  LDL.128 R12, [R1+0x110] ;  /* 0x00011000010c7983 */ /* 0x001ea80000100c00 */
[----:B--2---:R0:W-:Y:S04]  /*1d90*/  STL.128 [R0+0x10], R12 ;  /* 0x0000100c00007387 */ /* 0x0041e80000100c00 */
[----:B------:R-:W2:Y:S01]  /*1da0*/  LDL.128 R4, [R1+0x120] ;  /* 0x0001200001047983 */ /* 0x000ea20000100c00 */
[----:B------:R-:W-:-:S02]  /*1db0*/  IMAD.SHL.U32 R11, R11, 0x8, RZ ;  /* 0x000000080b0b7824 */ /* 0x000fc400078e00ff */
[----:B------:R-:W-:Y:S01]  /*1dc0*/  IMAD.MOV.U32 R10, RZ, RZ, RZ ;  /* 0x000000ffff0a7224 */ /* 0x000fe200078e00ff */
[----:B--2---:R0:W-:Y:S04]  /*1dd0*/  STL.128 [R0+0x20], R4 ;  /* 0x0000200400007387 */ /* 0x0041e80000100c00 */
[----:B------:R-:W2:Y:S01]  /*1de0*/  LDL.64 R8, [R1+0x130] ;  /* 0x0001300001087983 */ /* 0x000ea20000100a00 */
[----:B-1----:R-:W-:Y:S01]  /*1df0*/  VIADD R16, R0, 0x28 ;  /* 0x0000002800107836 */ /* 0x002fe20000000000 */
[----:B------:R-:W-:Y:S02]  /*1e00*/  UMOV UR4, URZ ;  /* 0x000000ff00047c82 */ /* 0x000fe40008000000 */
[----:B--2---:R0:W-:Y:S04]  /*1e10*/  STL.128 [R0+0x30], R8 ;  /* 0x0000300800007387 */ /* 0x0041e80000100c00 */
.L_x_24:
[----:B0-----:R-:W2:Y:S04]  /*1e20*/  LDL.64 R4, [R16+0x10] ;  /* 0x0000100010047983 */ /* 0x001ea80000100a00 */
[----:B------:R-:W3:Y:S04]  /*1e30*/  LDL.128 R8, [R16+-0x28] ;  /* 0xffffd80010087983 */ /* 0x000ee80000100c00 */
[----:B------:R-:W4:Y:S04]  /*1e40*/  LDL R15, [R16+-0x4] ;  /* 0xfffffc00100f7983 */ /* 0x000f280000100800 */
[----:B------:R-:W4:Y:S04]  /*1e50*/  LDL R13, [R16+-0x18] ;  /* 0xffffe800100d7983 */ /* 0x000f280000100800 */
[----:B------:R-:W4:Y:S04]  /*1e60*/  LDL R12, [R16+0x8] ;  /* 0x00000800100c7983 */ /* 0x000f280000100800 */
[----:B------:R-:W4:Y:S01]  /*1e70*/  LDL R7, [R16+0x4] ;  /* 0x0000040010077983 */ /* 0x000f220000100800 */
[----:B------:R-:W-:-:S04]  /*1e80*/  UIADD3 UR4, UPT, UPT, UR4, 0x4, URZ ;  /* 0x0000000404047890 */ /* 0x000fc8000fffe0ff */
[----:B------:R-:W-:Y:S01]  /*1e90*/  UISETP.NE.AND UP0, UPT, UR4, 0x30, UPT ;  /* 0x000000300400788c */ /* 0x000fe2000bf05270 */
[C-C-:B--2---:R-:W-:Y:S02]  /*1ea0*/  SHF.L.W.U32.HI R14, R5.reuse, 0xf, R5.reuse ;  /* 0x0000000f050e7819 */ /* 0x144fe40000010e05 */
[--C-:B------:R-:W-:Y:S02]  /*1eb0*/  SHF.L.W.U32.HI R17, R5, 0xd, R5.reuse ;  /* 0x0000000d05117819 */ /* 0x100fe40000010e05 */
[----:B------:R-:W-:Y:S02]  /*1ec0*/  SHF.R.U32.HI R5, RZ, 0xa, R5 ;  /* 0x0000000aff057819 */ /* 0x000fe40000011605 */
[C-C-:B---3--:R-:W-:Y:S02]  /*1ed0*/  SHF.L.W.U32.HI R18, R10.reuse, 0x19, R10.reuse ;  /* 0x000000190a127819 */ /* 0x148fe40000010e0a */
[----:B------:R-:W-:Y:S02]  /*1ee0*/  LOP3.LUT R5, R5, R14, R17, 0x96, !PT ;  /* 0x0000000e05057212 */ /* 0x000fe400078e9611 */
[----:B------:R-:W-:-:S02]  /*1ef0*/  SHF.L.W.U32.HI R19, R10, 0xe, R10 ;  /* 0x0000000e0a137819 */ /* 0x000fc40000010e0a */
[----:B------:R-:W-:Y:S02]  /*1f00*/  SHF.R.U32.HI R20, RZ, 0x3, R10 ;  /* 0x00000003ff147819 */ /* 0x000fe4000001160a */
[----:B------:R-:W-:Y:S02]  /*1f10*/  IADD3 R21, PT, PT, R9, R5, R6 ;  /* 0x0000000509157210 */ /* 0x000fe40007ffe006 */
[C-C-:B------:R-:W-:Y:S02]  /*1f20*/  SHF.L.W.U32.HI R5, R4.reuse, 0xf, R4.reuse ;  /* 0x0000000f04057819 */ /* 0x140fe40000010e04 */
[--C-:B------:R-:W-:Y:S02]  /*1f30*/  SHF.L.W.U32.HI R6, R4, 0xd, R4.reuse ;  /* 0x0000000d04067819 */ /* 0x100fe40000010e04 */
[----:B------:R-:W-:Y:S02]  /*1f40*/  SHF.R.U32.HI R14, RZ, 0xa, R4 ;  /* 0x0000000aff0e7819 */ /* 0x000fe40000011604 */
[----:B------:R-:W-:-:S02]  /*1f50*/  LOP3.LUT R20, R20, R18, R19, 0x96, !PT ;  /* 0x0000001214147212 */ /* 0x000fc400078e9613 */
[C-C-:B------:R-:W-:Y:S02]  /*1f60*/  SHF.L.W.U32.HI R17, R9.reuse, 0x19, R9.reuse ;  /* 0x0000001909117819 */ /* 0x140fe40000010e09 */
[--C-:B------:R-:W-:Y:S02]  /*1f70*/  SHF.L.W.U32.HI R18, R9, 0xe, R9.reuse ;  /* 0x0000000e09127819 */ /* 0x100fe40000010e09 */
[----:B------:R-:W-:Y:S01]  /*1f80*/  SHF.R.U32.HI R19, RZ, 0x3, R9 ;  /* 0x00000003ff137819 */ /* 0x000fe20000011609 */
[----:B------:R-:W-:Y:S01]  /*1f90*/  IMAD.IADD R9, R20, 0x1, R21 ;  /* 0x0000000114097824 */ /* 0x000fe200078e0215 */
[----:B------:R-:W-:Y:S02]  /*1fa0*/  LOP3.LUT R5, R14, R5, R6, 0x96, !PT ;  /* 0x000000050e057212 */ /* 0x000fe400078e9606 */
[----:B------:R-:W-:Y:S02]  /*1fb0*/  LOP3.LUT R17, R19, R17, R18, 0x96, !PT ;  /* 0x0000001113117212 */ /* 0x000fe400078e9612 */
[----:B----4-:R-:W-:-:S02]  /*1fc0*/  IADD3 R8, PT, PT, R8, R5, R15 ;  /* 0x0000000508087210 */ /* 0x010fc40007ffe00f */
[C-C-:B------:R-:W-:Y:S02]  /*1fd0*/  SHF.L.W.U32.HI R6, R9.reuse, 0xf, R9.reuse ;  /* 0x0000000f09067819 */ /* 0x140fe40000010e09 */
[--C-:B------:R-:W-:Y:S01]  /*1fe0*/  SHF.L.W.U32.HI R19, R9, 0xd, R9.reuse ;  /* 0x0000000d09137819 */ /* 0x100fe20000010e09 */
[----:B------:R-:W-:Y:S01]  /*1ff0*/  IMAD.IADD R8, R17, 0x1, R8 ;  /* 0x0000000111087824 */ /* 0x000fe200078e0208 */
[----:B------:R-:W-:Y:S02]  /*2000*/  SHF.R.U32.HI R14, RZ, 0xa, R9 ;  /* 0x0000000aff0e7819 */ /* 0x000fe40000011609 */
[----:B------:R-:W-:Y:S02]  /*2010*/  SHF.L.W.U32.HI R20, R13, 0x19, R13 ;  /* 0x000000190d147819 */ /* 0x000fe40000010e0d */
[----:B------:R-:W-:Y:S01]  /*2020*/  LOP3.LUT R19, R14, R6, R19, 0x96, !PT ;  /* 0x000000060e137212 */ /* 0x000fe200078e9613 */
[----:B------:R-:W-:Y:S01]  /*2030*/  STL.64 [R16+0x18], R8 ;  /* 0x0000180810007387 */ /* 0x000fe20000100a00 */
[----:B------:R-:W-:-:S02]  /*2040*/  SHF.L.W.U32.HI R5, R8, 0xf, R8 ;  /* 0x0000000f08057819 */ /* 0x000fc40000010e08 */
[--C-:B------:R-:W-:Y:S02]  /*2050*/  SHF.L.W.U32.HI R6, R8, 0xd, R8.reuse ;  /* 0x0000000d08067819 */ /* 0x100fe40000010e08 */
[----:B------:R-:W-:Y:S02]  /*2060*/  SHF.R.U32.HI R14, RZ, 0xa, R8 ;  /* 0x0000000aff0e7819 */ /* 0x000fe40000011608 */
[----:B------:R-:W-:Y:S02]  /*2070*/  SHF.L.W.U32.HI R21, R13, 0xe, R13 ;  /* 0x0000000e0d157819 */ /* 0x000fe40000010e0d */
[C-C-:B------:R-:W-:Y:S02]  /*2080*/  SHF.L.W.U32.HI R15, R11.reuse, 0x19, R11.reuse ;  /* 0x000000190b0f7819 */ /* 0x140fe40000010e0b */
[--C-:B------:R-:W-:Y:S02]  /*2090*/  SHF.L.W.U32.HI R18, R11, 0xe, R11.reuse ;  /* 0x0000000e0b127819 */ /* 0x100fe40000010e0b */
[----:B------:R-:W-:-:S02]  /*20a0*/  SHF.R.U32.HI R17, RZ, 0x3, R11 ;  /* 0x00000003ff117819 */ /* 0x000fc4000001160b */
[----:B------:R-:W-:Y:S02]  /*20b0*/  SHF.R.U32.HI R13, RZ, 0x3, R13 ;  /* 0x00000003ff0d7819 */ /* 0x000fe4000001160d */
[----:B------:R-:W-:Y:S01]  /*20c0*/  LOP3.LUT R5, R14, R5, R6, 0x96, !PT ;  /* 0x000000050e057212 */ /* 0x000fe200078e9606 */
[----:B------:R-:W-:Y:S01]  /*20d0*/  IMAD.MOV.U32 R6, RZ, RZ, R4 ;  /* 0x000000ffff067224 */ /* 0x000fe200078e0004 */
[----:B------:R-:W-:Y:S02]  /*20e0*/  LOP3.LUT R15, R17, R15, R18, 0x96, !PT ;  /* 0x0000000f110f7212 */ /* 0x000fe400078e9612 */
[----:B------:R-:W-:Y:S02]  /*20f0*/  IADD3 R12, PT, PT, R11, R19, R12 ;  /* 0x000000130b0c7210 */ /* 0x000fe40007ffe00c */
[----:B------:R-:W-:Y:S02]  /*2100*/  LOP3.LUT R13, R13, R20, R21, 0x96, !PT ;  /* 0x000000140d0d7212 */ /* 0x000fe400078e9615 */
[----:B------:R-:W-:Y:S01]  /*2110*/  IADD3 R10, PT, PT, R10, R5, R7 ;  /* 0x000000050a0a7210 */ /* 0x000fe20007ffe007 */
[----:B------:R-:W-:-:S02]  /*2120*/  VIADD R5, R16, 0x10 ;  /* 0x0000001010057836 */ /* 0x000fc40000000000 */
[----:B------:R-:W-:Y:S02]  /*2130*/  IMAD.IADD R13, R13, 0x1, R12 ;  /* 0x000000010d0d7824 */ /* 0x000fe400078e020c */
[----:B------:R-:W-:-:S03]  /*2140*/  IMAD.IADD R15, R15, 0x1, R10 ;  /* 0x000000010f0f7824 */ /* 0x000fc600078e020a */
[----:B------:R-:W-:Y:S04]  /*2150*/  STL [R16+0x24], R13 ;  /* 0x0000240d10007387 */ /* 0x000fe80000100800 */
[----:B------:R0:W-:Y:S02]  /*2160*/  STL [R16+0x20], R15 ;  /* 0x0000200f10007387 */ /* 0x0001e40000100800 */
[----:B0-----:R-:W-:Y:S01]  /*2170*/  IMAD.MOV.U32 R16, RZ, RZ, R5 ;  /* 0x000000ffff107224 */ /* 0x001fe200078e0005 */
[----:B------:R-:W-:Y:S06]  /*2180*/  BRA.U UP0, `(.L_x_24) ;  /* 0xfffffffd00247547 */ /* 0x000fec000b83ffff */
[----:B------:R-:W-:Y:S01]  /*2190*/  IMAD.MOV.U32 R15, RZ, RZ, R2 ;  /* 0x000000ffff0f7224 */ /* 0x000fe200078e0002 */
[----:B------:R-:W-:Y:S01]  /*21a0*/  UMOV UR5, 0x8 ;  /* 0x0000000800057882 */ /* 0x000fe20000000000 */
[----:B------:R-:W-:Y:S01]  /*21b0*/  IMAD.MOV.U32 R12, RZ, RZ, R3 ;  /* 0x000000ffff0c7224 */ /* 0x000fe200078e0003 */
[----:B------:R-:W-:Y:S01]  /*21c0*/  UMOV UR4, URZ ;  /* 0x000000ff00047c82 */ /* 0x000fe20008000000 */
[----:B------:R-:W-:Y:S02]  /*21d0*/  IMAD.MOV.U32 R13, RZ, RZ, R24 ;  /* 0x000000ffff0d7224 */ /* 0x000fe400078e0018 */
[----:B------:R-:W-:Y:S02]  /*21e0*/  IMAD.MOV.U32 R14, RZ, RZ, R25 ;  /* 0x000000ffff0e7224 */ /* 0x000fe400078e0019 */
[----:B------:R-:W-:Y:S02]  /*21f0*/  IMAD.MOV.U32 R11, RZ, RZ, R26 ;  /* 0x000000ffff0b7224 */ /* 0x000fe400078e001a */
[----:B------:R-:W-:-:S02]  /*2200*/  IMAD.MOV.U32 R10, RZ, RZ, R27 ;  /* 0x000000ffff0a7224 */ /* 0x000fc400078e001b */
[----:B------:R-:W-:Y:S02]  /*2210*/  IMAD.MOV.U32 R9, RZ, RZ, R28 ;  /* 0x000000ffff097224 */ /* 0x000fe400078e001c */
[----:B------:R-:W-:-:S07]  /*2220*/  IMAD.MOV.U32 R8, RZ, RZ, R29 ;  /* 0x000000ffff087224 */ /* 0x000fce00078e001d */
.L_x_25:
[----:B------:R0:W2:Y:S01]  /*2230*/  LDL.128 R4, [R0] ;  /* 0x0000000000047983 */ /* 0x0000a20000100c00 */
[----:B------:R-:W2:Y:S01]  /*2240*/  LDCU.64 UR6, c[0x3][UR5+-0x8] ;  /* 0x00ffff00050677ac */ /* 0x000ea20008000a00 */
[C-C-:B------:R-:W-:Y:S02]  /*2250*/  SHF.L.W.U32.HI R16, R11.reuse, 0x1a, R11.reuse ;  /* 0x0000001a0b107819 */ /* 0x140fe40000010e0b */
[C-C-:B------:R-:W-:Y:S01]  /*2260*/  SHF.L.W.U32.HI R17, R11.reuse, 0x15, R11.reuse ;  /* 0x000000150b117819 */ /* 0x140fe20000010e0b */
[----:B------:R-:W-:Y:S01]  /*2270*/  UIADD3 UR4, UPT, UPT, UR4, 0x4, URZ ;  /* 0x0000000404047890 */ /* 0x000fe2000fffe0ff */
[----:B------:R-:W-:Y:S01]  /*2280*/  SHF.L.W.U32.HI R18, R11, 0x7, R11 ;  /* 0x000000070b127819 */ /* 0x000fe20000010e0b */
[----:B0-----:R-:W-:Y:S02]  /*2290*/  VIADD R0, R0, 0x10 ;  /* 0x0000001000007836 */ /* 0x001fe40000000000 */
[----:B------:R-:W-:Y:S01]  /*22a0*/  UISETP.NE.AND UP0, UPT, UR4, 0x40, UPT ;  /* 0x000000400400788c */ /* 0x000fe2000bf05270 */
[----:B------:R-:W-:-:S02]  /*22b0*/  LOP3.LUT R17, R18, R16, R17, 0x96, !PT ;  /* 0x0000001012117212 */ /* 0x000fc400078e9611 */
[----:B------:R-:W-:-:S04]  /*22c0*/  LOP3.LUT R16, R9, R11, R10, 0xb8, !PT ;  /* 0x0000000b09107212 */ /* 0x000fc800078eb80a */
[----:B------:R-:W-:-:S04]  /*22d0*/  IADD3 R17, PT, PT, R17, R16, R8 ;  /* 0x0000001011117210 */ /* 0x000fc80007ffe008 */
[----:B--2---:R-:W-:Y:S02]  /*22e0*/  IADD3 R17, PT, PT, R4, UR6, R17 ;  /* 0x0000000604117c10 */ /* 0x004fe4000fffe011 */
[----:B------:R-:W-:-:S03]  /*22f0*/  SHF.L.W.U32.HI R4, R15, 0x1e, R15 ;  /* 0x0000001e0f047819 */ /* 0x000fc60000010e0f */
[----:B------:R-:W-:-:S05]  /*2300*/  IMAD.IADD R8, R17, 0x1, R14 ;  /* 0x0000000111087824 */ /* 0x000fca00078e020e */
[C-C-:B------:R-:W-:Y:S02]  /*2310*/  SHF.L.W.U32.HI R14, R8.reuse, 0x1a, R8.reuse ;  /* 0x0000001a080e7819 */ /* 0x140fe40000010e08 */
[C-C-:B------:R-:W-:Y:S02]  /*2320*/  SHF.L.W.U32.HI R19, R8.reuse, 0x15, R8.reuse ;  /* 0x0000001508137819 */ /* 0x140fe40000010e08 */
[----:B------:R-:W-:Y:S02]  /*2330*/  SHF.L.W.U32.HI R16, R8, 0x7, R8 ;  /* 0x0000000708107819 */ /* 0x000fe40000010e08 */
[----:B------:R-:W-:Y:S02]  /*2340*/  LOP3.LUT R18, R10, R8, R11, 0xb8, !PT ;  /* 0x000000080a127212 */ /* 0x000fe400078eb80b */
[----:B------:R-:W-:Y:S02]  /*2350*/  LOP3.LUT R16, R16, R14, R19, 0x96, !PT ;  /* 0x0000000e10107212 */ /* 0x000fe400078e9613 */
[----:B------:R-:W-:-:S02]  /*2360*/  SHF.L.W.U32.HI R19, R15, 0x13, R15 ;  /* 0x000000130f137819 */ /* 0x000fc40000010e0f */
[----:B------:R-:W-:Y:S02]  /*2370*/  SHF.L.W.U32.HI R14, R15, 0xa, R15 ;  /* 0x0000000a0f0e7819 */ /* 0x000fe40000010e0f */
[----:B------:R-:W-:Y:S02]  /*2380*/  IADD3 R16, PT, PT, R16, R18, R9 ;  /* 0x0000001210107210 */ /* 0x000fe40007ffe009 */
[----:B------:R-:W-:Y:S02]  /*2390*/  LOP3.LUT R9, R12, R13, R15, 0xe8, !PT ;  /* 0x0000000d0c097212 */ /* 0x000fe400078ee80f */
[----:B------:R-:W-:Y:S02]  /*23a0*/  LOP3.LUT R14, R14, R4, R19, 0x96, !PT ;  /* 0x000000040e0e7212 */ /* 0x000fe400078e9613 */
[----:B------:R-:W-:Y:S01]  /*23b0*/  IADD3 R16, PT, PT, R5, UR7, R16 ;  /* 0x0000000705107c10 */ /* 0x000fe2000fffe010 */
[----:B------:R-:W0:Y:S01]  /*23c0*/  LDCU.64 UR6, c[0x3][UR5] ;  /* 0x00c00000050677ac */ /* 0x000e220008000a00 */
[----:B------:R-:W-:-:S03]  /*23d0*/  IADD3 R14, PT, PT, R17, R14, R9 ;  /* 0x0000000e110e7210 */ /* 0x000fc60007ffe009 */
[----:B------:R-:W-:Y:S01]  /*23e0*/  IMAD.IADD R9, R16, 0x1, R13 ;  /* 0x0000000110097824 */ /* 0x000fe200078e020d */
[C-C-:B------:R-:W-:Y:S01]  /*23f0*/  SHF.L.W.U32.HI R4, R14.reuse, 0x1e, R14.reuse ;  /* 0x0000001e0e047819 */ /* 0x140fe20000010e0e */
[----:B------:R-:W-:Y:S01]  /*2400*/  UIADD3 UR5, UPT, UPT, UR5, 0x10, URZ ;  /* 0x0000001005057890 */ /* 0x000fe2000fffe0ff */
[C-C-:B------:R-:W-:Y:S02]  /*2410*/  SHF.L.W.U32.HI R5, R14.reuse, 0x13, R14.reuse ;  /* 0x000000130e057819 */ /* 0x140fe40000010e0e */
[----:B------:R-:W-:Y:S02]  /*2420*/  SHF.L.W.U32.HI R13, R14, 0xa, R14 ;  /* 0x0000000a0e0d7819 */ /* 0x000fe40000010e0e */
[C-C-:B------:R-:W-:Y:S02]  /*2430*/  SHF.L.W.U32.HI R17, R9.reuse, 0x1a, R9.reuse ;  /* 0x0000001a09117819 */ /* 0x140fe40000010e09 */
[C-C-:B------:R-:W-:Y:S02]  /*2440*/  SHF.L.W.U32.HI R18, R9.reuse, 0x15, R9.reuse ;  /* 0x0000001509127819 */ /* 0x140fe40000010e09 */
[----:B------:R-:W-:-:S02]  /*2450*/  SHF.L.W.U32.HI R19, R9, 0x7, R9 ;  /* 0x0000000709137819 */ /* 0x000fc40000010e09 */
[----:B------:R-:W-:Y:S02]  /*2460*/  LOP3.LUT R13, R13, R4, R5, 0x96, !PT ;  /* 0x000000040d0d7212 */ /* 0x000fe400078e9605 */
[----:B------:R-:W-:Y:S02]  /*2470*/  LOP3.LUT R17, R19, R17, R18, 0x96, !PT ;  /* 0x0000001113117212 */ /* 0x000fe400078e9612 */
[----:B------:R-:W-:Y:S02]  /*2480*/  LOP3.LUT R5, R11, R9, R8, 0xb8, !PT ;  /* 0x000000090b057212 */ /* 0x000fe400078eb808 */
[----:B------:R-:W-:Y:S02]  /*2490*/  LOP3.LUT R4, R15, R12, R14, 0xe8, !PT ;  /* 0x0000000c0f047212 */ /* 0x000fe400078ee80e */
[----:B------:R-:W-:Y:S02]  /*24a0*/  IADD3 R5, PT, PT, R17, R5, R10 ;  /* 0x0000000511057210 */ /* 0x000fe40007ffe00a */
[----:B------:R-:W-:-:S02]  /*24b0*/  IADD3 R13, PT, PT, R16, R13, R4 ;  /* 0x0000000d100d7210 */ /* 0x000fc40007ffe004 */
[----:B0-----:R-:W-:Y:S02]  /*24c0*/  IADD3 R5, PT, PT, R6, UR6, R5 ;  /* 0x0000000606057c10 */ /* 0x001fe4000fffe005 */
[C-C-:B------:R-:W-:Y:S02]  /*24d0*/  SHF.L.W.U32.HI R4, R13.reuse, 0x1e, R13.reuse ;  /* 0x0000001e0d047819 */ /* 0x140fe40000010e0d */
[--C-:B------:R-:W-:Y:S01]  /*24e0*/  SHF.L.W.U32.HI R17, R13, 0x13, R13.reuse ;  /* 0x000000130d117819 */ /* 0x100fe20000010e0d */
[----:B------:R-:W-:Y:S01]  /*24f0*/  IMAD.IADD R10, R5, 0x1, R12 ;  /* 0x00000001050a7824 */ /* 0x000fe200078e020c */
[--C-:B------:R-:W-:Y:S02]  /*2500*/  SHF.L.W.U32.HI R6, R13, 0xa, R13.reuse ;  /* 0x0000000a0d067819 */ /* 0x100fe40000010e0d */
[----:B------:R-:W-:Y:S02]  /*2510*/  LOP3.LUT R12, R14, R15, R13, 0xe8, !PT ;  /* 0x0000000f0e0c7212 */ /* 0x000fe400078ee80d */
[----:B------:R-:W-:-:S02]  /*2520*/  LOP3.LUT R4, R6, R4, R17, 0x96, !PT ;  /* 0x0000000406047212 */ /* 0x000fc400078e9611 */
[C-C-:B------:R-:W-:Y:S02]  /*2530*/  SHF.L.W.U32.HI R6, R10.reuse, 0x1a, R10.reuse ;  /* 0x0000001a0a067819 */ /* 0x140fe40000010e0a */
[C-C-:B------:R-:W-:Y:S02]  /*2540*/  SHF.L.W.U32.HI R17, R10.reuse, 0x15, R10.reuse ;  /* 0x000000150a117819 */ /* 0x140fe40000010e0a */
[----:B------:R-:W-:Y:S02]  /*2550*/  SHF.L.W.U32.HI R16, R10, 0x7, R10 ;  /* 0x000000070a107819 */ /* 0x000fe40000010e0a */
[----:B------:R-:W-:Y:S02]  /*2560*/  IADD3 R12, PT, PT, R5, R4, R12 ;  /* 0x00000004050c7210 */ /* 0x000fe40007ffe00c */
[----:B------:R-:W-:Y:S02]  /*2570*/  LOP3.LUT R4, R8, R10, R9, 0xb8, !PT ;  /* 0x0000000a08047212 */ /* 0x000fe400078eb809 */
[----:B------:R-:W-:-:S02]  /*2580*/  LOP3.LUT R6, R16, R6, R17, 0x96, !PT ;  /* 0x0000000610067212 */ /* 0x000fc400078e9611 */
[--C-:B------:R-:W-:Y:S02]  /*2590*/  SHF.L.W.U32.HI R5, R12, 0x1e, R12.reuse ;  /* 0x0000001e0c057819 */ /* 0x100fe40000010e0c */
[----:B------:R-:W-:Y:S02]  /*25a0*/  IADD3 R4, PT, PT, R6, R4, R11 ;  /* 0x0000000406047210 */ /* 0x000fe40007ffe00b */
[C-C-:B------:R-:W-:Y:S02]  /*25b0*/  SHF.L.W.U32.HI R16, R12.reuse, 0x13, R12.reuse ;  /* 0x000000130c107819 */ /* 0x140fe40000010e0c */
[----:B------:R-:W-:Y:S02]  /*25c0*/  SHF.L.W.U32.HI R17, R12, 0xa, R12 ;  /* 0x0000000a0c117819 */ /* 0x000fe40000010e0c */
[----:B------:R-:W-:Y:S02]  /*25d0*/  IADD3 R4, PT, PT, R7, UR7, R4 ;  /* 0x0000000707047c10 */ /* 0x000fe4000fffe004 */
[----:B------:R-:W-:-:S02]  /*25e0*/  LOP3.LUT R5, R17, R5, R16, 0x96, !PT ;  /* 0x0000000511057212 */ /* 0x000fc400078e9610 */
[----:B------:R-:W-:Y:S01]  /*25f0*/  LOP3.LUT R6, R13, R14, R12, 0xe8, !PT ;  /* 0x0000000e0d067212 */ /* 0x000fe200078ee80c */
[----:B------:R-:W-:-:S03]  /*2600*/  IMAD.IADD R11, R4, 0x1, R15 ;  /* 0x00000001040b7824 */ /* 0x000fc600078e020f */
[----:B------:R-:W-:Y:S01]  /*2610*/  IADD3 R15, PT, PT, R4, R5, R6 ;  /* 0x00000005040f7210 */ /* 0x000fe20007ffe006 */
[----:B------:R-:W-:Y:S06]  /*2620*/  BRA.U UP0, `(.L_x_25) ;  /* 0xfffffffd00007547 */ /* 0x000fec000b83ffff */
[----:B------:R-:W0:Y:S01]  /*2630*/  S2R R0, SR_TID.X ;  /* 0x0000000000007919 */ /* 0x000e220000002100 */
[----:B------:R-:W0:Y:S08]  /*2640*/  S2UR UR4, SR_CTAID.X ;  /* 0x00000000000479c3 */ /* 0x000e300000002500 */
[----:B------:R-:W0:Y:S08]  /*2650*/  LDC R7, c[0x0][0x360] ;  /* 0x0000d800ff077b82 */ /* 0x000e300000000800 */
[----:B------:R-:W1:Y:S01]  /*2660*/  LDC.64 R4, c[0x0][0x390] ;  /* 0x0000e400ff047b82 */ /* 0x000e620000000a00 */
[----:B0-----:R-:W-:-:S04]  /*2670*/  IMAD R7, R7, UR4, R0 ;  /* 0x0000000407077c24 */ /* 0x001fc8000f8e0200 */
[----:B-1----:R-:W-:-:S05]  /*2680*/  IMAD.WIDE R4, R7, 0x8, R4 ;  /* 0x0000000807047825 */ /* 0x002fca00078e0204 */
[----:B------:R-:W2:Y:S01]  /*2690*/  LDG.E.64 R6, desc[UR8][R4.64] ;  /* 0x0000000804067981 */ /* 0x000ea2000c1e1b00 */
[----:B------:R-:W-:Y:S02]  /*26a0*/  IMAD.IADD R19, R15, 0x1, R2 ;  /* 0x000000010f137824 */ /* 0x000fe400078e0202 */
[----:B------:R-:W-:-:S03]  /*26b0*/  IMAD.IADD R21, R12, 0x1, R3 ;  /* 0x000000010c157824 */ /* 0x000fc600078e0203 */
[----:B--2---:R0:W-:Y:S04]  /*26c0*/  STG.E desc[UR8][R6.64], R19 ;  /* 0x0000001306007986 */ /* 0x0041e8000c101908 */
[----:B------:R-:W2:Y:S01]  /*26d0*/  LDG.E.64 R16, desc[UR8][R4.64] ;  /* 0x0000000804107981 */ /* 0x000ea2000c1e1b00 */
[----:B------:R-:W-:-:S03]  /*26e0*/  IMAD.IADD R23, R13, 0x1, R24 ;  /* 0x000000010d177824 */ /* 0x000fc600078e0218 */
[----:B--2---:R1:W-:Y:S04]  /*26f0*/  STG.E desc[UR8][R16.64+0x4], R21 ;  /* 0x0000041510007986 */ /* 0x0043e8000c101908 */
[----:B------:R-:W2:Y:S01]  /*2700*/  LDG.E.64 R2, desc[UR8][R4.64] ;  /* 0x0000000804027981 */ /* 0x000ea2000c1e1b00 */
[----:B------:R-:W-:-:S03]  /*2710*/  IMAD.IADD R25, R14, 0x1, R25 ;  /* 0x000000010e197824 */ /* 0x000fc600078e0219 */
[----:B--2---:R-:W-:Y:S04]  /*2720*/  STG.E desc[UR8][R2.64+0x8], R23 ;  /* 0x0000081702007986 */ /* 0x004fe8000c101908 */
[----:B------:R-:W2:Y:S01]  /*2730*/  LDG.E.64 R12, desc[UR8][R4.64] ;  /* 0x00000008040c7981 */ /* 0x000ea2000c1e1b00 */
[----:B0-----:R-:W-:-:S03]  /*2740*/  IMAD.IADD R19, R11, 0x1, R26 ;  /* 0x000000010b137824 */ /* 0x001fc600078e021a */
[----:B--2---:R0:W-:Y:S04]  /*2750*/  STG.E desc[UR8][R12.64+0xc], R25 ;  /* 0x00000c190c007986 */ /* 0x0041e8000c101908 */
[----:B------:R-:W2:Y:S01]  /*2760*/  LDG.E.64 R14, desc[UR8][R4.64] ;  /* 0x00000008040e7981 */ /* 0x000ea2000c1e1b00 */
[----:B-1----:R-:W-:-:S03]  /*2770*/  IMAD.IADD R17, R10, 0x1, R27 ;  /* 0x000000010a117824 */ /* 0x002fc600078e021b */
[----:B--2---:R-:W-:Y:S04]  /*2780*/  STG.E desc[UR8][R14.64+0x10], R19 ;  /* 0x000010130e007986 */ /* 0x004fe8000c101908 */
[----:B------:R-:W2:Y:S01]  /*2790*/  LDG.E.64 R6, desc[UR8][R4.64] ;  /* 0x0000000804067981 */ /* 0x000ea2000c1e1b00 */
[----:B------:R-:W-:-:S03]  /*27a0*/  IMAD.IADD R9, R9, 0x1, R28 ;  /* 0x0000000109097824 */ /* 0x000fc600078e021c */
[----:B--2---:R-:W-:Y:S04]  /*27b0*/  STG.E desc[UR8][R6.64+0x14], R17 ;  /* 0x0000141106007986 */ /* 0x004fe8000c101908 */
[----:B------:R-:W2:Y:S01]  /*27c0*/  LDG.E.64 R10, desc[UR8][R4.64] ;  /* 0x00000008040a7981 */ /* 0x000ea2000c1e1b00 */
[----:B0-----:R-:W-:-:S03]  /*27d0*/  IMAD.IADD R13, R8, 0x1, R29 ;  /* 0x00000001080d7824 */ /* 0x001fc600078e021d */
[----:B--2---:R-:W-:Y:S04]  /*27e0*/  STG.E desc[UR8][R10.64+0x18], R9 ;  /* 0x000018090a007986 */ /* 0x004fe8000c101908 */
[----:B------:R-:W2:Y:S04]  /*27f0*/  LDG.E.64 R2, desc[UR8][R4.64] ;  /* 0x0000000804027981 */ /* 0x000ea8000c1e1b00 */
[----:B--2---:R-:W-:Y:S01]  /*2800*/  STG.E desc[UR8][R2.64+0x1c], R13 ;  /* 0x00001c0d02007986 */ /* 0x004fe2000c101908 */
[----:B------:R-:W-:Y:S05]  /*2810*/  EXIT ;  /* 0x000000000000794d */ /* 0x000fea0003800000 */
.L_x_26:
[----:B------:R-:W-:-:S00]  /*2820*/  BRA `(.L_x_26) ;  /* 0xfffffffc00fc7947 */ /* 0x000fc0000383ffff */
[----:B------:R-:W-:-:S00]  /*2830*/  NOP ;  /* 0x0000000000007918 */ /* 0x000fc00000000000 */
        /* <DEDUP_REMOVED lines=12> */
.L_x_56:


//--------------------- .text._Z19compute_hash_kernelPKhjPj --------------------------
	.section	.text._Z19compute_hash_kernelPKhjPj,"ax",@progbits
	.align	128
        .global         _Z19compute_hash_kernelPKhjPj
        .type           _Z19compute_hash_kernelPKhjPj,@function
        .size           _Z19compute_hash_kernelPKhjPj,(.L_x_57 - _Z19compute_hash_kernelPKhjPj)
        .other          _Z19compute_hash_kernelPKhjPj,@"STO_CUDA_ENTRY STV_DEFAULT"
_Z19compute_hash_kernelPKhjPj:
.text._Z19compute_hash_kernelPKhjPj:
[----:B------:R-:W0:Y:S01]  /*0000*/  LDC R1, c[0x0][0x37c] ;  /* 0x0000df00ff017b82 */ /* 0x000e220000000800 */
[----:B------:R-:W1:Y:S01]  /*0010*/  S2R R0, SR_TID.X ;  /* 0x0000000000007919 */ /* 0x000e620000002100 */
[----:B0-----:R-:W-:-:S06]  /*0020*/  VIADD R1, R1, 0xfffffec0 ;  /* 0xfffffec001017836 */ /* 0x001fcc0000000000 */
[----:B------:R-:W-:Y:S01]  /*0030*/  BAR.SYNC.DEFER_BLOCKING 0x0 ;  /* 0x0000000000007b1d */ /* 0x000fe20000010000 */
[C---:B------:R-:W-:Y:S02]  /*0040*/  R2UR UR18, R1.reuse ;  /* 0x00000000011272ca */ /* 0x040fe400000e0000 */
[----:B------:R-:W-:Y:S02]  /*0050*/  R2UR UR37, R1 ;  /* 0x00000000012572ca */ /* 0x000fe400000e0000 */
[----:B-1----:R-:W-:-:S13]  /*0060*/  ISETP.NE.AND P0, PT, R0, RZ, PT ;  /* 0x000000ff0000720c */ /* 0x002fda0003f05270 */
[----:B------:R-:W-:Y:S05]  /*0070*/  @P0 EXIT ;  /* 0x000000000000094d */ /* 0x000fea0003800000 */
[----:B------:R-:W0:Y:S01]  /*0080*/  LDCU UR7, c[0x0][0x388] ;  /* 0x00007100ff0777ac */ /* 0x000e220008000800 */
[----:B------:R-:W1:Y:S01]  /*0090*/  LDCU.64 UR32, c[0x0][0x358] ;  /* 0x00006b00ff2077ac */ /* 0x000e620008000a00 */
[----:B------:R-:W2:Y:S01]  /*00a0*/  LDCU.64 UR8, c[0x3][0x100] ;  /* 0x00c02000ff0877ac */ /* 0x000ea20008000a00 */
[----:B------:R-:W3:Y:S01]  /*00b0*/  LDCU.64 UR10, c[0x3][0x108] ;  /* 0x00c02100ff0a77ac */ /* 0x000ee20008000a00 */
[----:B------:R-:W4:Y:S01]  /*00c0*/  LDCU.64 UR12, c[0x3][0x110] ;  /* 0x00c02200ff0c77ac */ /* 0x000f220008000a00 */
[----:B0-----:R-:W-:Y:S01]  /*00d0*/  UISETP.GE.U32.AND UP0, UPT, UR7, 0x40, UPT ;  /* 0x000000400700788c */ /* 0x001fe2000bf06070 */
[----:B------:R-:W0:Y:S01]  /*00e0*/  LDCU.64 UR14, c[0x3][0x118] ;  /* 0x00c02300ff0e77ac */ /* 0x000e220008000a00 */
[----:B------:R-:W-:Y:S01]  /*00f0*/  UIADD3 UR18, UPT, UPT, UR18, 0x100, URZ ;  /* 0x0000010012127890 */ /* 0x000fe2000fffe0ff */
[----:B------:R-:W-:-:S06]  /*0100*/  UMOV UR4, URZ ;  /* 0x000000ff00047c82 */ /* 0x000fcc0008000000 */
[----:B-1234-:R-:W-:Y:S05]  /*0110*/  BRA.U !UP0, `(.L_x_27) ;  /* 0x0000001108487547 */ /* 0x01efea000b800000 */
[----:B------:R-:W-:Y:S01]  /*0120*/  IMAD.MOV.U32 R2, RZ, RZ, RZ ;  /* 0x000000ffff027224 */ /* 0x000fe200078e00ff */
[----:B------:R-:W-:Y:S01]  /*0130*/  UIADD3 UR19, UPT, UPT, UR37, 0x28, URZ ;  /* 0x0000002825137890 */ /* 0x000fe2000fffe0ff */
[----:B------:R-:W-:-:S11]  /*0140*/  UMOV UR5, 0x40 ;  /* 0x0000004000057882 */ /* 0x000fd60000000000 */
.L_x_30:
[----:B------:R-:W1:Y:S02]  /*0150*/  LDCU.64 UR6, c[0x0][0x380] ;  /* 0x00007000ff0677ac */ /* 0x000e640008000a00 */
[----:B-1----:R-:W-:-:S05]  /*0160*/  IADD3 R2, P0, PT, R2, UR6, RZ ;  /* 0x0000000602027c10 */ /* 0x002fca000ff1e0ff */
[----:B------:R-:W-:-:S05]  /*0170*/  IMAD.X R3, RZ, RZ, UR7, P0 ;  /* 0x00000007ff037e24 */ /* 0x000fca00080e06ff */
[----:B------:R-:W2:Y:S04]  /*0180*/  LDG.E.U8 R0, desc[UR32][R2.64] ;  /* 0x0000002002007981 */ /* 0x000ea8000c1e1100 */
[----:B------:R-:W2:Y:S04]  /*0190*/  LDG.E.U8 R5, desc[UR32][R2.64+0x1] ;  /* 0x0000012002057981 */ /* 0x000ea8000c1e1100 */
[----:B------:R-:W3:Y:S04]  /*01a0*/  LDG.E.U8 R4, desc[UR32][R2.64+0x4] ;  /* 0x0000042002047981 */ /* 0x000ee8000c1e1100 */
[----:B------:R-:W3:Y:S04]  /*01b0*/  LDG.E.U8 R7, desc[UR32][R2.64+0x5] ;  /* 0x0000052002077981 */ /* 0x000ee8000c1e1100 */
[----:B------:R-:W4:Y:S04]  /*01c0*/  LDG.E.U8 R8, desc[UR32][R2.64+0x2] ;  /* 0x0000022002087981 */ /* 0x000f28000c1e1100 */
[----:B------:R-:W5:Y:S04]  /*01d0*/  LDG.E.U8 R9, desc[UR32][R2.64+0x6] ;  /* 0x0000062002097981 */ /* 0x000f68000c1e1100 */
        /* <DEDUP_REMOVED lines=18> */
[----:B------:R-:W5:Y:S01]  /*0300*/  LDG.E.U8 R29, desc[UR32][R2.64+0x3e] ;  /* 0x00003e20021d7981 */ /* 0x000f62000c1e1100 */
[----:B--2---:R-:W-:-:S03]  /*0310*/  IMAD R5, R0, 0x100, R5 ;  /* 0x0000010000057824 */ /* 0x004fc600078e0205 */
[----:B------:R-:W2:Y:S01]  /*0320*/  LDG.E.U8 R0, desc[UR32][R2.64+0x1c] ;  /* 0x00001c2002007981 */ /* 0x000ea2000c1e1100 */
[----:B---3--:R-:W-:-:S03]  /*0330*/  IMAD R4, R4, 0x100, R7 ;  /* 0x0000010004047824 */ /* 0x008fc600078e0207 */
[----:B------:R-:W2:Y:S01]  /*0340*/  LDG.E.U8 R7, desc[UR32][R2.64+0x1d] ;  /* 0x00001d2002077981 */ /* 0x000ea2000c1e1100 */
[----:B----4-:R-:W-:-:S03]  /*0350*/  IMAD R8, R5, 0x100, R8 ;  /* 0x0000010005087824 */ /* 0x010fc600078e0208 */
[----:B------:R-:W3:Y:S01]  /*0360*/  LDG.E.U8 R5, desc[UR32][R2.64+0x12] ;  /* 0x0000122002057981 */ /* 0x000ee2000c1e1100 */
[----:B-----5:R-:W-:Y:S02]  /*0370*/  IMAD R9, R4, 0x100, R9 ;  /* 0x0000010004097824 */ /* 0x020fe400078e0209 */
[----:B------:R-:W-:Y:S02]  /*0380*/  IMAD R11, R6, 0x100, R11 ;  /* 0x00000100060b7824 */ /* 0x000fe400078e020b */
[----:B------:R-:W4:Y:S01]  /*0390*/  LDG.E.U8 R6, desc[UR32][R2.64+0x1a] ;  /* 0x00001a2002067981 */ /* 0x000f22000c1e1100 */
[----:B------:R-:W-:-:S03]  /*03a0*/  IMAD R4, R14, 0x100, R15 ;  /* 0x000001000e047824 */ /* 0x000fc600078e020f */
[----:B------:R-:W5:Y:S04]  /*03b0*/  LDG.E.U8 R15, desc[UR32][R2.64+0x20] ;  /* 0x00002020020f7981 */ /* 0x000f68000c1e1100 */
[----:B------:R-:W5:Y:S01]  /*03c0*/  LDG.E.U8 R14, desc[UR32][R2.64+0x2a] ;  /* 0x00002a20020e7981 */ /* 0x000f62000c1e1100 */
[----:B------:R-:W-:-:S03]  /*03d0*/  IMAD R26, R16, 0x100, R17 ;  /* 0x00000100101a7824 */ /* 0x000fc600078e0211 */
[----:B------:R-:W5:Y:S01]  /*03e0*/  LDG.E.U8 R16, desc[UR32][R2.64+0x21] ;  /* 0x0000212002107981 */ /* 0x000f62000c1e1100 */
[----:B------:R-:W-:-:S03]  /*03f0*/  IMAD R10, R11, 0x100, R10 ;  /* 0x000001000b0a7824 */ /* 0x000fc600078e020a */
[----:B------:R-:W5:Y:S01]  /*0400*/  LDG.E.U8 R17, desc[UR32][R2.64+0x24] ;  /* 0x0000242002117981 */ /* 0x000f62000c1e1100 */
        /* <DEDUP_REMOVED lines=8> */
[----:B------:R-:W5:Y:S01]  /*0490*/  LDG.E.U8 R20, desc[UR32][R2.64+0x30] ;  /* 0x0000302002147981 */ /* 0x000f62000c1e1100 */
[----:B--2---:R-:W-:Y:S02]  /*04a0*/  IMAD R0, R0, 0x100, R7 ;  /* 0x0000010000007824 */ /* 0x004fe400078e0207 */
[----:B---3--:R-:W-:Y:S02]  /*04b0*/  IMAD R4, R4, 0x100, R5 ;  /* 0x0000010004047824 */ /* 0x008fe400078e0205 */
[----:B------:R-:W-:Y:S02]  /*04c0*/  IMAD R5, R26, 0x100, R23 ;  /* 0x000001001a057824 */ /* 0x000fe400078e0217 */
[----:B------:R-:W-:Y:S01]  /*04d0*/  IMAD R7, R0, 0x100, R21 ;  /* 0x0000010000077824 */ /* 0x000fe200078e0215 */
[----:B------:R-:W2:Y:S04]  /*04e0*/  LDG.E.U8 R23, desc[UR32][R2.64+0x31] ;  /* 0x0000312002177981 */ /* 0x000ea8000c1e1100 */
[----:B------:R-:W3:Y:S01]  /*04f0*/  LDG.E.U8 R0, desc[UR32][R2.64+0x2c] ;  /* 0x00002c2002007981 */ /* 0x000ee2000c1e1100 */
[----:B----4-:R-:W-:-:S03]  /*0500*/  IMAD R6, R25, 0x100, R6 ;  /* 0x0000010019067824 */ /* 0x010fc600078e0206 */
[----:B------:R-:W3:Y:S04]  /*0510*/  LDG.E.U8 R21, desc[UR32][R2.64+0x2d] ;  /* 0x00002d2002157981 */ /* 0x000ee8000c1e1100 */
[----:B------:R-:W4:Y:S04]  /*0520*/  LDG.E.U8 R25, desc[UR32][R2.64+0x35] ;  /* 0x0000352002197981 */ /* 0x000f28000c1e1100 */
[----:B------:R-:W4:Y:S01]  /*0530*/  LDG.E.U8 R26, desc[UR32][R2.64+0xf] ;  /* 0x00000f20021a7981 */ /* 0x000f22000c1e1100 */
[----:B-----5:R-:W-:Y:S02]  /*0540*/  IMAD R15, R15, 0x100, R16 ;  /* 0x000001000f0f7824 */ /* 0x020fe400078e0210 */
[----:B------:R-:W-:Y:S01]  /*0550*/  IMAD R14, R19, 0x100, R14 ;  /* 0x00000100130e7824 */ /* 0x000fe200078e020e */
        /* <DEDUP_REMOVED lines=10> */
[----:B--2---:R-:W-:-:S03]  /*0600*/  IMAD R23, R20, 0x100, R23 ;  /* 0x0000010014177824 */ /* 0x004fc600078e0217 */
[----:B------:R-:W2:Y:S01]  /*0610*/  LDG.E.U8 R20, desc[UR32][R2.64+0x1f] ;  /* 0x00001f2002147981 */ /* 0x000ea2000c1e1100 */
[----:B---3--:R-:W-:-:S03]  /*0620*/  IMAD R0, R0, 0x100, R21 ;  /* 0x0000010000007824 */ /* 0x008fc600078e0215 */
[----:B------:R-:W3:Y:S01]  /*0630*/  LDG.E.U8 R21, desc[UR32][R2.64+0x13] ;  /* 0x0000132002157981 */ /* 0x000ee2000c1e1100 */
[----:B----4-:R-:W-:-:S03]  /*0640*/  IMAD R22, R22, 0x100, R25 ;  /* 0x0000010016167824 */ /* 0x010fc600078e0219 */
[----:B------:R-:W4:Y:S01]  /*0650*/  LDG.E.U8 R25, desc[UR32][R2.64+0x3d] ;  /* 0x00003d2002197981 */ /* 0x000f22000c1e1100 */
[----:B-----5:R-:W-:-:S03]  /*0660*/  IMAD R16, R23, 0x100, R16 ;  /* 0x0000010017107824 */ /* 0x020fc600078e0210 */
[----:B------:R-:W5:Y:S01]  /*0670*/  LDG.E.U8 R23, desc[UR32][R2.64+0xb] ;  /* 0x00000b2002177981 */ /* 0x000f62000c1e1100 */
[----:B------:R-:W-:-:S03]  /*0680*/  IMAD R17, R22, 0x100, R17 ;  /* 0x0000010016117824 */ /* 0x000fc600078e0211 */
[----:B------:R-:W4:Y:S01]  /*0690*/  LDG.E.U8 R22, desc[UR32][R2.64+0x17] ;  /* 0x0000172002167981 */ /* 0x000f22000c1e1100 */
[----:B------:R-:W-:-:S03]  /*06a0*/  IMAD.U32 R8, R8, 0x100, R19 ;  /* 0x0000010008087824 */ /* 0x000fc600078e0013 */
[----:B------:R-:W4:Y:S01]  /*06b0*/  LDG.E.U8 R19, desc[UR32][R2.64+0x1b] ;  /* 0x00001b2002137981 */ /* 0x000f22000c1e1100 */
[----:B------:R-:W-:-:S03]  /*06c0*/  IMAD R15, R0, 0x100, R15 ;  /* 0x00000100000f7824 */ /* 0x000fc600078e020f */
[----:B------:R-:W4:Y:S01]  /*06d0*/  LDG.E.U8 R0, desc[UR32][R2.64+0x3c] ;  /* 0x00003c2002007981 */ /* 0x000f22000c1e1100 */
[----:B------:R-:W-:-:S03]  /*06e0*/  IMAD R18, R27, 0x100, R18 ;  /* 0x000001001b127824 */ /* 0x000fc600078e0212 */
[----:B------:R-:W4:Y:S01]  /*06f0*/  LDG.E.U8 R27, desc[UR32][R2.64+0x33] ;  /* 0x00003320021b7981 */ /* 0x000f22000c1e1100 */
[----:B------:R-:W-:-:S03]  /*0700*/  IMAD.U32 R9, R9, 0x100, R24 ;  /* 0x0000010009097824 */ /* 0x000fc600078e0018 */
[----:B------:R-:W4:Y:S01]  /*0710*/  LDG.E.U8 R24, desc[UR32][R2.64+0x37] ;  /* 0x0000372002187981 */ /* 0x000f22000c1e1100 */
[----:B--2---:R-:W-:-:S03]  /*0720*/  IMAD.U32 R7, R7, 0x100, R20 ;  /* 0x0000010007077824 */ /* 0x004fc600078e0014 */
[----:B------:R-:W2:Y:S01]  /*0730*/  LDG.E.U8 R20, desc[UR32][R2.64+0x27] ;  /* 0x0000272002147981 */ /* 0x000ea2000c1e1100 */
[----:B---3--:R-:W-:-:S03]  /*0740*/  IMAD.U32 R4, R4, 0x100, R21 ;  /* 0x0000010004047824 */ /* 0x008fc600078e0015 */
[----:B------:R-:W3:Y:S01]  /*0750*/  LDG.E.U8 R21, desc[UR32][R2.64+0x2b] ;  /* 0x00002b2002157981 */ /* 0x000ee2000c1e1100 */
[----:B-----5:R-:W-:-:S03]  /*0760*/  IMAD.U32 R10, R10, 0x100, R23 ;  /* 0x000001000a0a7824 */ /* 0x020fc600078e0017 */
[----:B------:R-:W5:Y:S01]  /*0770*/  LDG.E.U8 R23, desc[UR32][R2.64+0x3b] ;  /* 0x00003b2002177981 */ /* 0x000f62000c1e1100 */
[----:B----4-:R-:W-:-:S03]  /*0780*/  IMAD.U32 R5, R5, 0x100, R22 ;  /* 0x0000010005057824 */ /* 0x010fc600078e0016 */
[----:B------:R-:W4:Y:S01]  /*0790*/  LDG.E.U8 R22, desc[UR32][R2.64+0x2f] ;  /* 0x00002f2002167981 */ /* 0x000f22000c1e1100 */
[----:B------:R-:W-:-:S03]  /*07a0*/  IMAD.U32 R6, R6, 0x100, R19 ;  /* 0x0000010006067824 */ /* 0x000fc600078e0013 */
[----:B------:R-:W4:Y:S01]  /*07b0*/  LDG.E.U8 R19, desc[UR32][R2.64+0x3f] ;  /* 0x00003f2002137981 */ /* 0x000f22000c1e1100 */
[----:B------:R-:W-:-:S03]  /*07c0*/  IMAD R0, R0, 0x100, R25 ;  /* 0x0000010000007824 */ /* 0x000fc600078e0219 */
[----:B------:R-:W4:Y:S01]  /*07d0*/  LDG.E.U8 R25, desc[UR32][R2.64+0x23] ;  /* 0x0000232002197981 */ /* 0x000f22000c1e1100 */
[----:B------:R-:W-:Y:S02]  /*07e0*/  IMAD R0, R0, 0x100, R29 ;  /* 0x0000010000007824 */ /* 0x000fe400078e021d */
[----:B------:R-:W-:Y:S02]  /*07f0*/  IMAD.U32 R11, R11, 0x100, R26 ;  /* 0x000001000b0b7824 */ /* 0x000fe400078e001a */
[----:B------:R-:W-:Y:S02]  /*0800*/  IMAD.U32 R16, R16, 0x100, R27 ;  /* 0x0000010010107824 */ /* 0x000fe400078e001b */
[----:B------:R-:W-:Y:S01]  /*0810*/  IMAD.U32 R17, R17, 0x100, R24 ;  /* 0x0000010011117824 */ /* 0x000fe200078e0018 */
[----:B------:R1:W-:Y:S04]  /*0820*/  STL.128 [UR37], R8 ;  /* 0x00000008ff007987 */ /* 0x0003e80008100c25 */
[----:B------:R1:W-:Y:S01]  /*0830*/  STL.128 [UR37+0x10], R4 ;  /* 0x00001004ff007987 */ /* 0x0003e20008100c25 */
[----:B------:R-:W-:Y:S01]  /*0840*/  UMOV UR4, UR5 ;  /* 0x0000000500047c82 */ /* 0x000fe20008000000 */
[----:B------:R-:W-:Y:S01]  /*0850*/  UMOV UR5, URZ ;  /* 0x000000ff00057c82 */ /* 0x000fe20008000000 */
[----:B------:R-:W-:Y:S01]  /*0860*/  UMOV UR6, UR19 ;  /* 0x0000001300067c82 */ /* 0x000fe20008000000 */
[----:B--2---:R-:W-:-:S02]  /*0870*/  IMAD.U32 R13, R13, 0x100, R20 ;  /* 0x000001000d0d7824 */ /* 0x004fc400078e0014 */
[----:B---3--:R-:W-:Y:S02]  /*0880*/  IMAD.U32 R14, R14, 0x100, R21 ;  /* 0x000001000e0e7824 */ /* 0x008fe400078e0015 */
[----:B-----5:R-:W-:Y:S02]  /*0890*/  IMAD.U32 R18, R18, 0x100, R23 ;  /* 0x0000010012127824 */ /* 0x020fe400078e0017 */
[----:B----4-:R-:W-:Y:S02]  /*08a0*/  IMAD.U32 R15, R15, 0x100, R22 ;  /* 0x000001000f0f7824 */ /* 0x010fe400078e0016 */
[----:B------:R-:W-:Y:S02]  /*08b0*/  IMAD.U32 R19, R0, 0x100, R19 ;  /* 0x0000010000137824 */ /* 0x000fe400078e0013 */
[----:B------:R-:W-:-:S03]  /*08c0*/  IMAD.U32 R12, R12, 0x100, R25 ;  /* 0x000001000c0c7824 */ /* 0x000fc600078e0019 */
[----:B------:R1:W-:Y:S04]  /*08d0*/  STL.128 [UR37+0x30], R16 ;  /* 0x00003010ff007987 */ /* 0x0003e80008100c25 */
[----:B------:R1:W-:Y:S01]  /*08e0*/  STL.128 [UR37+0x20], R12 ;  /* 0x0000200cff007987 */ /* 0x0003e20008100c25 */
[----:B------:R-:W-:-:S07]  /*08f0*/  IMAD.MOV.U32 R24, RZ, RZ, R14 ;  /* 0x000000ffff187224 */ /* 0x000fce00078e000e */
.L_x_28:
[----:B------:R-:W1:Y:S04]  /*0900*/  LDL.64 R2, [UR6+0x10] ;  /* 0x00001006ff027983 */ /* 0x000e680008100a00 */
[----:B--2---:R-:W2:Y:S04]  /*0910*/  LDL.128 R20, [UR6+-0x28] ;  /* 0xffffd806ff147983 */ /* 0x004ea80008100c00 */
[----:B------:R-:W3:Y:S01]  /*0920*/  LDL R27, [UR6+0x4] ;  /* 0x00000406ff1b7983 */ /* 0x000ee20008100800 */
[C-C-:B-1----:R-:W-:Y:S02]  /*0930*/  SHF.L.W.U32.HI R18, R3.reuse, 0xf, R3.reuse ;  /* 0x0000000f03127819 */ /* 0x142fe40000010e03 */
[----:B------:R-:W-:-:S02]  /*0940*/  SHF.L.W.U32.HI R19, R3, 0xd, R3 ;  /* 0x0000000d03137819 */ /* 0x000fc40000010e03 */
[----:B------:R-:W-:Y:S02]  /*0950*/  SHF.R.U32.HI R0, RZ, 0xa, R3 ;  /* 0x0000000aff007819 */ /* 0x000fe40000011603 */
[----:B------:R-:W4:Y:S01]  /*0960*/  LDL R3, [UR6+-0x4] ;  /* 0xfffffc06ff037983 */ /* 0x000f220008100800 */
[--C-:B------:R-:W-:Y:S02]  /*0970*/  SHF.R.U32.HI R25, RZ, 0xa, R2.reuse ;  /* 0x0000000aff197819 */ /* 0x100fe40000011602 */
[----:B------:R-:W-:Y:S02]  /*0980*/  LOP3.LUT R18, R0, R18, R19, 0x96, !PT ;  /* 0x0000001200127212 */ /* 0x000fe400078e9613 */
[C-C-:B------:R-:W-:Y:S02]  /*0990*/  SHF.L.W.U32.HI R0, R2.reuse, 0xf, R2.reuse ;  /* 0x0000000f02007819 */ /* 0x140fe40000010e02 */
[----:B------:R-:W-:Y:S02]  /*09a0*/  SHF.L.W.U32.HI R19, R2, 0xd, R2 ;  /* 0x0000000d02137819 */ /* 0x000fe40000010e02 */
[----:B--2---:R-:W-:-:S02]  /*09b0*/  SHF.L.W.U32.HI R26, R21, 0xe, R21 ;  /* 0x0000000e151a7819 */ /* 0x004fc40000010e15 */
[----:B------:R-:W-:Y:S02]  /*09c0*/  LOP3.LUT R0, R25, R0, R19, 0x96, !PT ;  /* 0x0000000019007212 */ /* 0x000fe400078e9613 */
[--C-:B------:R-:W-:Y:S02]  /*09d0*/  SHF.L.W.U32.HI R25, R21, 0x19, R21.reuse ;  /* 0x0000001915197819 */ /* 0x100fe40000010e15 */
[----:B------:R-:W-:-:S04]  /*09e0*/  SHF.R.U32.HI R19, RZ, 0x3, R21 ;  /* 0x00000003ff137819 */ /* 0x000fc80000011615 */
[----:B------:R-:W-:Y:S02]  /*09f0*/  LOP3.LUT R25, R19, R25, R26, 0x96, !PT ;  /* 0x0000001913197212 */ /* 0x000fe400078e961a */
[----:B------:R-:W-:Y:S02]  /*0a00*/  IADD3 R26, PT, PT, R21, R18, R24 ;  /* 0x00000012151a7210 */ /* 0x000fe40007ffe018 */
[----:B------:R-:W2:Y:S01]  /*0a10*/  LDL R24, [UR6+0x8] ;  /* 0x00000806ff187983 */ /* 0x000ea20008100800 */
[--C-:B------:R-:W-:Y:S02]  /*0a20*/  SHF.R.U32.HI R21, RZ, 0x3, R22.reuse ;  /* 0x00000003ff157819 */ /* 0x100fe40000011616 */
[C-C-:B------:R-:W-:Y:S02]  /*0a30*/  SHF.L.W.U32.HI R18, R22.reuse, 0x19, R22.reuse ;  /* 0x0000001916127819 */ /* 0x140fe40000010e16 */
[----:B------:R-:W-:-:S04]  /*0a40*/  SHF.L.W.U32.HI R19, R22, 0xe, R22 ;  /* 0x0000000e16137819 */ /* 0x000fc80000010e16 */
[----:B------:R-:W-:Y:S02]  /*0a50*/  LOP3.LUT R19, R21, R18, R19, 0x96, !PT ;  /* 0x0000001215137212 */ /* 0x000fe400078e9613 */
[----:B------:R-:W5:Y:S03]  /*0a60*/  LDL R21, [UR6+-0x18] ;  /* 0xffffe806ff157983 */ /* 0x000f660008100800 */
[----:B------:R-:W-:-:S05]  /*0a70*/  IMAD.IADD R19, R19, 0x1, R26 ;  /* 0x0000000113137824 */ /* 0x000fca00078e021a */
[----:B------:R-:W-:Y:S01]  /*0a80*/  SHF.L.W.U32.HI R18, R19, 0xd, R19 ;  /* 0x0000000d13127819 */ /* 0x000fe20000010e13 */
[----:B------:R-:W-:-:S04]  /*0a90*/  UIADD3 UR5, UPT, UPT, UR5, 0x4, URZ ;  /* 0x0000000405057890 */ /* 0x000fc8000fffe0ff */
[----:B------:R-:W-:Y:S01]  /*0aa0*/  UISETP.NE.AND UP0, UPT, UR5, 0x30, UPT ;  /* 0x000000300500788c */ /* 0x000fe2000bf05270 */
[----:B----4-:R-:W-:Y:S02]  /*0ab0*/  IADD3 R0, PT, PT, R20, R0, R3 ;  /* 0x0000000014007210 */ /* 0x010fe40007ffe003 */
[--C-:B------:R-:W-:Y:S02]  /*0ac0*/  SHF.L.W.U32.HI R3, R19, 0xf, R19.reuse ;  /* 0x0000000f13037819 */ /* 0x100fe40000010e13 */
[----:B------:R-:W-:-:S04]  /*0ad0*/  SHF.R.U32.HI R20, RZ, 0xa, R19 ;  /* 0x0000000aff147819 */ /* 0x000fc80000011613 */
[----:B------:R-:W-:Y:S01]  /*0ae0*/  LOP3.LUT R26, R20, R3, R18, 0x96, !PT ;  /* 0x00000003141a7212 */ /* 0x000fe200078e9612 */
[----:B------:R-:W-:Y:S01]  /*0af0*/  IMAD.IADD R18, R25, 0x1, R0 ;  /* 0x0000000119127824 */ /* 0x000fe200078e0200 */
[C-C-:B------:R-:W-:Y:S02]  /*0b00*/  SHF.L.W.U32.HI R0, R23.reuse, 0x19, R23.reuse ;  /* 0x0000001917007819 */ /* 0x140fe40000010e17 */
[--C-:B------:R-:W-:Y:S02]  /*0b10*/  SHF.L.W.U32.HI R3, R23, 0xe, R23.reuse ;  /* 0x0000000e17037819 */ /* 0x100fe40000010e17 */
[----:B------:R-:W-:-:S04]  /*0b20*/  SHF.R.U32.HI R20, RZ, 0x3, R23 ;  /* 0x00000003ff147819 */ /* 0x000fc80000011617 */
[----:B------:R-:W-:Y:S02]  /*0b30*/  LOP3.LUT R0, R20, R0, R3, 0x96, !PT ;  /* 0x0000000014007212 */ /* 0x000fe400078e9603 */
[C-C-:B------:R-:W-:Y:S02]  /*0b40*/  SHF.L.W.U32.HI R3, R18.reuse, 0xf, R18.reuse ;  /* 0x0000000f12037819 */ /* 0x140fe40000010e12 */
[----:B------:R-:W-:Y:S02]  /*0b50*/  SHF.L.W.U32.HI R20, R18, 0xd, R18 ;  /* 0x0000000d12147819 */ /* 0x000fe40000010e12 */
[----:B--2---:R-:W-:Y:S02]  /*0b60*/  IADD3 R24, PT, PT, R23, R26, R24 ;  /* 0x0000001a17187210 */ /* 0x004fe40007ffe018 */
[----:B------:R-:W-:-:S04]  /*0b70*/  SHF.R.U32.HI R23, RZ, 0xa, R18 ;  /* 0x0000000aff177819 */ /* 0x000fc80000011612 */
[----:B------:R-:W-:Y:S02]  /*0b80*/  LOP3.LUT R3, R23, R3, R20, 0x96, !PT ;  /* 0x0000000317037212 */ /* 0x000fe400078e9614 */
[C-C-:B-----5:R-:W-:Y:S02]  /*0b90*/  SHF.L.W.U32.HI R20, R21.reuse, 0x19, R21.reuse ;  /* 0x0000001915147819 */ /* 0x160fe40000010e15 */
[--C-:B------:R-:W-:Y:S02]  /*0ba0*/  SHF.L.W.U32.HI R23, R21, 0xe, R21.reuse ;  /* 0x0000000e15177819 */ /* 0x100fe40000010e15 */
[----:B------:R-:W-:Y:S02]  /*0bb0*/  SHF.R.U32.HI R21, RZ, 0x3, R21 ;  /* 0x00000003ff157819 */ /* 0x000fe40000011615 */
[----:B---3--:R-:W-:Y:S02]  /*0bc0*/  IADD3 R3, PT, PT, R22, R3, R27 ;  /* 0x0000000316037210 */ /* 0x008fe40007ffe01b */
[----:B------:R-:W-:-:S03]  /*0bd0*/  LOP3.LUT R21, R21, R20, R23, 0x96, !PT ;  /* 0x0000001415157212 */ /* 0x000fc600078e9617 */
[----:B------:R-:W-:Y:S02]  /*0be0*/  IMAD.IADD R0, R0, 0x1, R3 ;  /* 0x0000000100007824 */ /* 0x000fe400078e0203 */
[----:B------:R-:W-:Y:S02]  /*0bf0*/  IMAD.IADD R21, R21, 0x1, R24 ;  /* 0x0000000115157824 */ /* 0x000fe400078e0218 */
[----:B------:R-:W-:Y:S01]  /*0c00*/  IMAD.MOV.U32 R24, RZ, RZ, R2 ;  /* 0x000000ffff187224 */ /* 0x000fe200078e0002 */
[----:B------:R2:W-:Y:S04]  /*0c10*/  STL.64 [UR6+0x18], R18 ;  /* 0x00001812ff007987 */ /* 0x0005e80008100a06 */
[----:B------:R2:W-:Y:S04]  /*0c20*/  STL [UR6+0x24], R21 ;  /* 0x00002415ff007987 */ /* 0x0005e80008100806 */
[----:B------:R2:W-:Y:S01]  /*0c30*/  STL [UR6+0x20], R0 ;  /* 0x00002000ff007987 */ /* 0x0005e20008100806 */
[----:B------:R-:W-:Y:S01]  /*0c40*/  UIADD3 UR6, UPT, UPT, UR6, 0x10, URZ ;  /* 0x0000001006067890 */ /* 0x000fe2000fffe0ff */
[----:B------:R-:W-:Y:S11]  /*0c50*/  BRA.U UP0, `(.L_x_28) ;  /* 0xfffffffd00287547 */ /* 0x000ff6000b83ffff */
[----:B------:R-:W-:Y:S01]  /*0c60*/  UMOV UR5, URZ ;  /* 0x000000ff00057c82 */ /* 0x000fe20008000000 */
[----:B------:R-:W-:Y:S01]  /*0c70*/  UMOV UR20, UR8 ;  /* 0x0000000800147c82 */ /* 0x000fe20008000000 */
[----:B------:R-:W-:Y:S01]  /*0c80*/  UMOV UR25, UR9 ;  /* 0x0000000900197c82 */ /* 0x000fe20008000000 */
[----:B------:R-:W-:Y:S01]  /*0c90*/  UMOV UR26, UR10 ;  /* 0x0000000a001a7c82 */ /* 0x000fe20008000000 */
[----:B------:R-:W-:Y:S01]  /*0ca0*/  UMOV UR27, UR11 ;  /* 0x0000000b001b7c82 */ /* 0x000fe20008000000 */
[----:B------:R-:W-:Y:S01]  /*0cb0*/  UMOV UR21, UR12 ;  /* 0x0000000c00157c82 */ /* 0x000fe20008000000 */
[----:B------:R-:W-:Y:S01]  /*0cc0*/  UMOV UR23, UR13 ;  /* 0x0000000d00177c82 */ /* 0x000fe20008000000 */
[----:B0-----:R-:W-:Y:S01]  /*0cd0*/  UMOV UR24, UR14 ;  /* 0x0000000e00187c82 */ /* 0x001fe20008000000 */
[----:B------:R-:W-:-:S05]  /*0ce0*/  UMOV UR22, UR15 ;  /* 0x0000000f00167c82 */ /* 0x000fca0008000000 */
.L_x_29:
[----:B------:R-:W-:Y:S01]  /*0cf0*/  USHF.L.U32 UR30, UR5, 0x2, URZ ;  /* 0x00000002051e7899 */ /* 0x000fe200080006ff */
[----:B--2---:R-:W-:-:S08]  /*0d00*/  IMAD.U32 R0, RZ, RZ, UR37 ;  /* 0x00000025ff007e24 */ /* 0x004fd0000f8e00ff */
[----:B------:R-:W2:Y:S01]  /*0d10*/  LDL.128 R20, [R0+UR30] ;  /* 0x0000001e00147983 */ /* 0x000ea20008100c00 */
[----:B------:R-:W-:Y:S02]  /*0d20*/  USHF.L.W.U32.HI UR16, UR21, 0x1a, UR21 ;  /* 0x0000001a15107899 */ /* 0x000fe40008010e15 */
[----:B------:R-:W0:Y:S01]  /*0d30*/  LDCU.64 UR6, c[0x3][UR30] ;  /* 0x00c000001e0677ac */ /* 0x000e220008000a00 */
[----:B------:R-:W-:Y:S02]  /*0d40*/  USHF.L.W.U32.HI UR17, UR21, 0x15, UR21 ;  /* 0x0000001515117899 */ /* 0x000fe40008010e15 */
[----:B------:R-:W-:Y:S02]  /*0d50*/  USHF.L.W.U32.HI UR28, UR21, 0x7, UR21 ;  /* 0x00000007151c7899 */ /* 0x000fe40008010e15 */
[----:B------:R-:W-:Y:S02]  /*0d60*/  ULOP3.LUT UR29, UR24, UR21, UR23, 0xb8, !UPT ;  /* 0x00000015181d7292 */ /* 0x000fe4000f8eb817 */
[----:B------:R-:W-:-:S02]  /*0d70*/  ULOP3.LUT UR16, UR28, UR16, UR17, 0x96, !UPT ;  /* 0x000000101c107292 */ /* 0x000fc4000f8e9611 */
[----:B------:R-:W-:Y:S02]  /*0d80*/  USHF.L.W.U32.HI UR17, UR20, 0x13, UR20 ;  /* 0x0000001314117899 */ /* 0x000fe40008010e14 */
[----:B------:R-:W-:Y:S02]  /*0d90*/  UIADD3 UR16, UPT, UPT, UR16, UR29, UR22 ;  /* 0x0000001d10107290 */ /* 0x000fe4000fffe016 */
[----:B------:R-:W-:Y:S02]  /*0da0*/  ULOP3.LUT UR28, UR25, UR26, UR20, 0xe8, !UPT ;  /* 0x0000001a191c7292 */ /* 0x000fe4000f8ee814 */
[----:B------:R-:W-:-:S04]  /*0db0*/  UIADD3 UR5, UPT, UPT, UR5, 0x4, URZ ;  /* 0x0000000405057890 */ /* 0x000fc8000fffe0ff */
[----:B------:R-:W-:Y:S01]  /*0dc0*/  UISETP.NE.AND UP0, UPT, UR5, 0x40, UPT ;  /* 0x000000400500788c */ /* 0x000fe2000bf05270 */
[----:B--2---:R-:W-:-:S13]  /*0dd0*/  R2UR UR31, R20 ;  /* 0x00000000141f72ca */ /* 0x004fda00000e0000 */
[----:B0-----:R-:W-:Y:S01]  /*0de0*/  UIADD3 UR31, UPT, UPT, UR31, UR16, UR6 ;  /* 0x000000101f1f7290 */ /* 0x001fe2000fffe006 */
[----:B------:R-:W-:Y:S01]  /*0df0*/  R2UR UR6, R21 ;  /* 0x00000000150672ca */ /* 0x000fe200000e0000 */
[----:B------:R-:W-:Y:S02]  /*0e00*/  USHF.L.W.U32.HI UR16, UR20, 0x1e, UR20 ;  /* 0x0000001e14107899 */ /* 0x000fe40008010e14 */
[----:B------:R-:W-:Y:S02]  /*0e10*/  UIADD3 UR22, UPT, UPT, UR31, UR27, URZ ;  /* 0x0000001b1f167290 */ /* 0x000fe4000fffe0ff */
[----:B------:R-:W-:Y:S02]  /*0e20*/  USHF.L.W.U32.HI UR27, UR20, 0xa, UR20 ;  /* 0x0000000a141b7899 */ /* 0x000fe40008010e14 */
[----:B------:R-:W-:Y:S02]  /*0e30*/  USHF.L.W.U32.HI UR29, UR22, 0x1a, UR22 ;  /* 0x0000001a161d7899 */ /* 0x000fe40008010e16 */
[----:B------:R-:W-:-:S02]  /*0e40*/  USHF.L.W.U32.HI UR34, UR22, 0x15, UR22 ;  /* 0x0000001516227899 */ /* 0x000fc40008010e16 */
[----:B------:R-:W-:Y:S02]  /*0e50*/  USHF.L.W.U32.HI UR35, UR22, 0x7, UR22 ;  /* 0x0000000716237899 */ /* 0x000fe40008010e16 */
[----:B------:R-:W-:Y:S02]  /*0e60*/  ULOP3.LUT UR36, UR23, UR22, UR21, 0xb8, !UPT ;  /* 0x0000001617247292 */ /* 0x000fe4000f8eb815 */
[----:B------:R-:W-:Y:S02]  /*0e70*/  ULOP3.LUT UR29, UR35, UR29, UR34, 0x96, !UPT ;  /* 0x0000001d231d7292 */ /* 0x000fe4000f8e9622 */
[----:B------:R-:W-:Y:S02]  /*0e80*/  ULOP3.LUT UR27, UR27, UR16, UR17, 0x96, !UPT ;  /* 0x000000101b1b7292 */ /* 0x000fe4000f8e9611 */
[----:B------:R-:W-:Y:S01]  /*0e90*/  UIADD3 UR29, UPT, UPT, UR29, UR36, UR24 ;  /* 0x000000241d1d7290 */ /* 0x000fe2000fffe018 */
[----:B------:R-:W0:Y:S03]  /*0ea0*/  LDCU.64 UR16, c[0x3][UR30+0x8] ;  /* 0x00c001001e1077ac */ /* 0x000e260008000a00 */
[----:B------:R-:W-:Y:S01]  /*0eb0*/  UIADD3 UR7, UPT, UPT, UR6, UR29, UR7 ;  /* 0x0000001d06077290 */ /* 0x000fe2000fffe007 */
[----:B------:R-:W-:Y:S01]  /*0ec0*/  R2UR UR6, R22 ;  /* 0x00000000160672ca */ /* 0x000fe200000e0000 */
[----:B------:R-:W-:-:S02]  /*0ed0*/  UIADD3 UR27, UPT, UPT, UR31, UR27, UR28 ;  /* 0x0000001b1f1b7290 */ /* 0x000fc4000fffe01c */
[----:B------:R-:W-:Y:S02]  /*0ee0*/  UIADD3 UR24, UPT, UPT, UR7, UR26, URZ ;  /* 0x0000001a07187290 */ /* 0x000fe4000fffe0ff */
[----:B------:R-:W-:Y:S02]  /*0ef0*/  USHF.L.W.U32.HI UR28, UR27, 0x1e, UR27 ;  /* 0x0000001e1b1c7899 */ /* 0x000fe40008010e1b */
[----:B------:R-:W-:Y:S02]  /*0f00*/  USHF.L.W.U32.HI UR29, UR27, 0x13, UR27 ;  /* 0x000000131b1d7899 */ /* 0x000fe40008010e1b */
[----:B------:R-:W-:Y:S02]  /*0f10*/  USHF.L.W.U32.HI UR26, UR27, 0xa, UR27 ;  /* 0x0000000a1b1a7899 */ /* 0x000fe40008010e1b */
[----:B------:R-:W-:Y:S02]  /*0f20*/  USHF.L.W.U32.HI UR31, UR24, 0x1a, UR24 ;  /* 0x0000001a181f7899 */ /* 0x000fe40008010e18 */
[----:B------:R-:W-:-:S02]  /*0f30*/  USHF.L.W.U32.HI UR34, UR24, 0x15, UR24 ;  /* 0x0000001518227899 */ /* 0x000fc40008010e18 */
[----:B------:R-:W-:Y:S02]  /*0f40*/  USHF.L.W.U32.HI UR35, UR24, 0x7, UR24 ;  /* 0x0000000718237899 */ /* 0x000fe40008010e18 */
[----:B------:R-:W-:Y:S02]  /*0f50*/  ULOP3.LUT UR26, UR26, UR28, UR29, 0x96, !UPT ;  /* 0x0000001c1a1a7292 */ /* 0x000fe4000f8e961d */
[----:B------:R-:W-:Y:S02]  /*0f60*/  ULOP3.LUT UR28, UR21, UR24, UR22, 0xb8, !UPT ;  /* 0x00000018151c7292 */ /* 0x000fe4000f8eb816 */
[----:B------:R-:W-:Y:S02]  /*0f70*/  ULOP3.LUT UR31, UR35, UR31, UR34, 0x96, !UPT ;  /* 0x0000001f231f7292 */ /* 0x000fe4000f8e9622 */
[----:B------:R-:W-:Y:S02]  /*0f80*/  ULOP3.LUT UR30, UR20, UR25, UR27, 0xe8, !UPT ;  /* 0x00000019141e7292 */ /* 0x000fe4000f8ee81b */
[----:B------:R-:W-:-:S02]  /*0f90*/  UIADD3 UR28, UPT, UPT, UR31, UR28, UR23 ;  /* 0x0000001c1f1c7290 */ /* 0x000fc4000fffe017 */
[----:B------:R-:W-:Y:S02]  /*0fa0*/  UIADD3 UR26, UPT, UPT, UR7, UR26, UR30 ;  /* 0x0000001a071a7290 */ /* 0x000fe4000fffe01e */
[----:B0-----:R-:W-:Y:S02]  /*0fb0*/  UIADD3 UR16, UPT, UPT, UR6, UR28, UR16 ;  /* 0x0000001c06107290 */ /* 0x001fe4000fffe010 */
[----:B------:R-:W-:Y:S02]  /*0fc0*/  USHF.L.W.U32.HI UR6, UR26, 0x13, UR26 ;  /* 0x000000131a067899 */ /* 0x000fe40008010e1a */
[----:B------:R-:W-:Y:S02]  /*0fd0*/  USHF.L.W.U32.HI UR7, UR26, 0x1e, UR26 ;  /* 0x0000001e1a077899 */ /* 0x000fe40008010e1a */
[----:B------:R-:W-:Y:S02]  /*0fe0*/  USHF.L.W.U32.HI UR28, UR26, 0xa, UR26 ;  /* 0x0000000a1a1c7899 */ /* 0x000fe40008010e1a */
[----:B------:R-:W-:-:S02]  /*0ff0*/  UIADD3 UR23, UPT, UPT, UR16, UR25, URZ ;  /* 0x0000001910177290 */ /* 0x000fc4000fffe0ff */
[----:B------:R-:W-:Y:S01]  /*1000*/  ULOP3.LUT UR7, UR28, UR7, UR6, 0x96, !UPT ;  /* 0x000000071c077292 */ /* 0x000fe2000f8e9606 */
[----:B------:R-:W-:Y:S01]  /*1010*/  R2UR UR6, R23 ;  /* 0x00000000170672ca */ /* 0x000fe200000e0000 */
[----:B------:R-:W-:Y:S02]  /*1020*/  ULOP3.LUT UR25, UR27, UR20, UR26, 0xe8, !UPT ;  /* 0x000000141b197292 */ /* 0x000fe4000f8ee81a */
[----:B------:R-:W-:Y:S02]  /*1030*/  USHF.L.W.U32.HI UR28, UR23, 0x1a, UR23 ;  /* 0x0000001a171c7899 */ /* 0x000fe40008010e17 */
[----:B------:R-:W-:Y:S02]  /*1040*/  USHF.L.W.U32.HI UR29, UR23, 0x15, UR23 ;  /* 0x00000015171d7899 */ /* 0x000fe40008010e17 */
[----:B------:R-:W-:Y:S02]  /*1050*/  USHF.L.W.U32.HI UR30, UR23, 0x7, UR23 ;  /* 0x00000007171e7899 */ /* 0x000fe40008010e17 */
[----:B------:R-:W-:-:S02]  /*1060*/  UIADD3 UR25, UPT, UPT, UR16, UR7, UR25 ;  /* 0x0000000710197290 */ /* 0x000fc4000fffe019 */
[----:B------:R-:W-:Y:S02]  /*1070*/  ULOP3.LUT UR7, UR22, UR23, UR24, 0xb8, !UPT ;  /* 0x0000001716077292 */ /* 0x000fe4000f8eb818 */
[----:B------:R-:W-:Y:S02]  /*1080*/  ULOP3.LUT UR28, UR30, UR28, UR29, 0x96, !UPT ;  /* 0x0000001c1e1c7292 */ /* 0x000fe4000f8e961d */
[----:B------:R-:W-:Y:S02]  /*1090*/  USHF.L.W.U32.HI UR16, UR25, 0x1e, UR25 ;  /* 0x0000001e19107899 */ /* 0x000fe40008010e19 */
[----:B------:R-:W-:Y:S02]  /*10a0*/  UIADD3 UR7, UPT, UPT, UR28, UR7, UR21 ;  /* 0x000000071c077290 */ /* 0x000fe4000fffe015 */
[----:B------:R-:W-:Y:S02]  /*10b0*/  USHF.L.W.U32.HI UR29, UR25, 0x13, UR25 ;  /* 0x00000013191d7899 */ /* 0x000fe40008010e19 */
[----:B------:R-:W-:-:S02]  /*10c0*/  USHF.L.W.U32.HI UR30, UR25, 0xa, UR25 ;  /* 0x0000000a191e7899 */ /* 0x000fc40008010e19 */
[----:B------:R-:W-:Y:S02]  /*10d0*/  UIADD3 UR6, UPT, UPT, UR6, UR7, UR17 ;  /* 0x0000000706067290 */ /* 0x000fe4000fffe011 */
[----:B------:R-:W-:Y:S02]  /*10e0*/  ULOP3.LUT UR28, UR26, UR27, UR25, 0xe8, !UPT ;  /* 0x0000001b1a1c7292 */ /* 0x000fe4000f8ee819 */
[----:B------:R-:W-:Y:S02]  /*10f0*/  ULOP3.LUT UR16, UR30, UR16, UR29, 0x96, !UPT ;  /* 0x000000101e107292 */ /* 0x000fe4000f8e961d */
[----:B------:R-:W-:Y:S02]  /*1100*/  UIADD3 UR21, UPT, UPT, UR6, UR20, URZ ;  /* 0x0000001406157290 */ /* 0x000fe4000fffe0ff */
[----:B------:R-:W-:Y:S01]  /*1110*/  UIADD3 UR20, UPT, UPT, UR6, UR16, UR28 ;  /* 0x0000001006147290 */ /* 0x000fe2000fffe01c */
[----:B------:R-:W-:Y:S11]  /*1120*/  BRA.U UP0, `(.L_x_29) ;  /* 0xfffffff900f07547 */ /* 0x000ff6000b83ffff */
[----:B------:R-:W0:Y:S01]  /*1130*/  LDCU UR7, c[0x0][0x388] ;  /* 0x00007100ff0777ac */ /* 0x000e220008000800 */
[----:B------:R-:W-:Y:S01]  /*1140*/  IMAD.U32 R2, RZ, RZ, UR4 ;  /* 0x00000004ff027e24 */ /* 0x000fe2000f8e00ff */
[----:B------:R-:W-:Y:S02]  /*1150*/  UIADD3 UR5, UPT, UPT, UR4, 0x40, URZ ;  /* 0x0000004004057890 */ /* 0x000fe4000fffe0ff */
[----:B------:R-:W-:Y:S02]  /*1160*/  UIADD3 UR8, UPT, UPT, UR20, UR8, URZ ;  /* 0x0000000814087290 */ /* 0x000fe4000fffe0ff */
[----:B------:R-:W-:Y:S02]  /*1170*/  UIADD3 UR9, UPT, UPT, UR25, UR9, URZ ;  /* 0x0000000919097290 */ /* 0x000fe4000fffe0ff */
[----:B------:R-:W-:Y:S02]  /*1180*/  UIADD3 UR10, UPT, UPT, UR26, UR10, URZ ;  /* 0x0000000a1a0a7290 */ /* 0x000fe4000fffe0ff */
[----:B------:R-:W-:-:S02]  /*1190*/  UIADD3 UR11, UPT, UPT, UR27, UR11, URZ ;  /* 0x0000000b1b0b7290 */ /* 0x000fc4000fffe0ff */
[----:B------:R-:W-:Y:S02]  /*11a0*/  UIADD3 UR12, UPT, UPT, UR21, UR12, URZ ;  /* 0x0000000c150c7290 */ /* 0x000fe4000fffe0ff */
[----:B------:R-:W-:Y:S02]  /*11b0*/  UIADD3 UR13, UPT, UPT, UR23, UR13, URZ ;  /* 0x0000000d170d7290 */ /* 0x000fe4000fffe0ff */
[----:B0-----:R-:W-:Y:S02]  /*11c0*/  UISETP.GT.U32.AND UP0, UPT, UR5, UR7, UPT ;  /* 0x000000070500728c */ /* 0x001fe4000bf04070 */
[----:B------:R-:W-:Y:S02]  /*11d0*/  UIADD3 UR14, UPT, UPT, UR24, UR14, URZ ;  /* 0x0000000e180e7290 */ /* 0x000fe4000fffe0ff */
[----:B------:R-:W-:-:S05]  /*11e0*/  UIADD3 UR15, UPT, UPT, UR22, UR15, URZ ;  /* 0x0000000f160f7290 */ /* 0x000fca000fffe0ff */
[----:B------:R-:W-:Y:S07]  /*11f0*/  BRA.U !UP0, `(.L_x_30) ;  /* 0xffffffed08d47547 */ /* 0x000fee000b83ffff */
[----:B------:R1:W-:Y:S04]  /*1200*/  STL.128 [R1+0x100], R8 ;  /* 0x0001000801007387 */ /* 0x0003e80000100c00 */
[----:B------:R1:W-:Y:S04]  /*1210*/  STL.128 [R1+0x110], R4 ;  /* 0x0001100401007387 */ /* 0x0003e80000100c00 */
[----:B------:R1:W-:Y:S04]  /*1220*/  STL.128 [R1+0x120], R12 ;  /* 0x0001200c01007387 */ /* 0x0003e80000100c00 */
[----:B------:R1:W-:Y:S02]  /*1230*/  STL.64 [R1+0x130], R16 ;  /* 0x0001301001007387 */ /* 0x0003e40000100a00 */
.L_x_27:
[----:B------:R-:W-:Y:S01]  /*1240*/  UIADD3 UR7, UPT, UPT, -UR4, UR7, URZ ;  /* 0x0000000704077290 */ /* 0x000fe2000fffe1ff */
[----:B------:R-:W-:-:S03]  /*1250*/  UMOV UR5, URZ ;  /* 0x000000ff00057c82 */ /* 0x000fc60008000000 */
[----:B------:R-:W-:-:S09]  /*1260*/  UISETP.NE.AND UP0, UPT, UR7, URZ, UPT ;  /* 0x000000ff0700728c */ /* 0x000fd2000bf05270 */
[----:B------:R-:W-:Y:S05]  /*1270*/  BRA.U !UP0, `(.L_x_31) ;  /* 0x0000000108647547 */ /* 0x000fea000b800000 */
[----:B------:R-:W2:Y:S01]  /*1280*/  LDCU.64 UR16, c[0x0][0x380] ;  /* 0x00007000ff1077ac */ /* 0x000ea20008000a00 */
[----:B------:R-:W-:Y:S01]  /*1290*/  UMOV UR5, URZ ;  /* 0x000000ff00057c82 */ /* 0x000fe20008000000 */
[----:B------:R-:W-:Y:S01]  /*12a0*/  UMOV UR6, URZ ;  /* 0x000000ff00067c82 */ /* 0x000fe20008000000 */
[----:B--2---:R-:W-:-:S04]  /*12b0*/  UIADD3 UR21, UP0, UPT, UR4, UR16, URZ ;  /* 0x0000001004157290 */ /* 0x004fc8000ff1e0ff */
[----:B------:R-:W-:-:S12]  /*12c0*/  UIADD3.X UR22, UPT, UPT, URZ, UR17, URZ, UP0, !UPT ;  /* 0x00000011ff167290 */ /* 0x000fd800087fe4ff */
.L_x_33:
[----:B------:R-:W-:-:S04]  /*12d0*/  UIADD3 UR16, UPT, UPT, UR6, 0x3, URZ ;  /* 0x0000000306107890 */ /* 0x000fc8000fffe0ff */
[----:B------:R-:W-:-:S09]  /*12e0*/  UISETP.GE.U32.AND UP0, UPT, UR16, UR7, UPT ;  /* 0x000000071000728c */ /* 0x000fd2000bf06070 */
[----:B--2---:R-:W-:Y:S05]  /*12f0*/  BRA.U UP0, `(.L_x_32) ;  /* 0x0000000100f87547 */ /* 0x004fea000b800000 */
[----:B------:R-:W-:-:S04]  /*1300*/  UIADD3 UR16, UP0, UPT, UR6, UR21, URZ ;  /* 0x0000001506107290 */ /* 0x000fc8000ff1e0ff */
[----:B------:R-:W-:Y:S02]  /*1310*/  UIADD3.X UR17, UPT, UPT, URZ, UR22, URZ, UP0, !UPT ;  /* 0x00000016ff117290 */ /* 0x000fe400087fe4ff */
[----:B------:R-:W-:-:S04]  /*1320*/  IMAD.U32 R2, RZ, RZ, UR16 ;  /* 0x00000010ff027e24 */ /* 0x000fc8000f8e00ff */
[----:B------:R-:W-:-:S05]  /*1330*/  IMAD.U32 R3, RZ, RZ, UR17 ;  /* 0x00000011ff037e24 */ /* 0x000fca000f8e00ff */
[----:B------:R-:W2:Y:S04]  /*1340*/  LDG.E.U8 R0, desc[UR32][R2.64] ;  /* 0x0000002002007981 */ /* 0x000ea8000c1e1100 */
[----:B-1----:R-:W2:Y:S04]  /*1350*/  LDG.E.U8 R5, desc[UR32][R2.64+0x1] ;  /* 0x0000012002057981 */ /* 0x002ea8000c1e1100 */
[----:B------:R-:W3:Y:S04]  /*1360*/  LDG.E.U8 R4, desc[UR32][R2.64+0x2] ;  /* 0x0000022002047981 */ /* 0x000ee8000c1e1100 */
[----:B------:R-:W4:Y:S01]  /*1370*/  LDG.E.U8 R6, desc[UR32][R2.64+0x3] ;  /* 0x0000032002067981 */ /* 0x000f22000c1e1100 */
[----:B------:R-:W-:-:S02]  /*1380*/  ULEA UR16, UR5, UR18, 0x2 ;  /* 0x0000001205107291 */ /* 0x000fc4000f8e10ff */
[----:B------:R-:W-:Y:S02]  /*1390*/  UIADD3 UR6, UPT, UPT, UR6, 0x4, URZ ;  /* 0x0000000406067890 */ /* 0x000fe4000fffe0ff */
[----:B------:R-:W-:Y:S02]  /*13a0*/  UIADD3 UR5, UPT, UPT, UR5, 0x1, URZ ;  /* 0x0000000105057890 */ /* 0x000fe4000fffe0ff */
[----:B------:R-:W-:Y:S01]  /*13b0*/  UISETP.GE.U32.AND UP0, UPT, UR6, UR7, UPT ;  /* 0x000000070600728c */ /* 0x000fe2000bf06070 */
[----:B--2---:R-:W-:-:S04]  /*13c0*/  IMAD R5, R0, 0x100, R5 ;  /* 0x0000010000057824 */ /* 0x004fc800078e0205 */
[----:B---3--:R-:W-:-:S04]  /*13d0*/  IMAD R5, R5, 0x100, R4 ;  /* 0x0000010005057824 */ /* 0x008fc800078e0204 */
[----:B----4-:R-:W-:-:S05]  /*13e0*/  IMAD.U32 R6, R5, 0x100, R6 ;  /* 0x0000010005067824 */ /* 0x010fca00078e0006 */
[----:B------:R2:W-:Y:S01]  /*13f0*/  STL [UR16], R6 ;  /* 0x00000006ff007987 */ /* 0x0005e20008100810 */
[----:B------:R-:W-:Y:S05]  /*1400*/  BRA.U !UP0, `(.L_x_33) ;  /* 0xfffffffd08b07547 */ /* 0x000fea000b83ffff */
.L_x_31:
[----:B------:R-:W-:Y:S01]  /*1410*/  ULEA UR4, UR5, UR18, 0x2 ;  /* 0x0000001205047291 */ /* 0x000fe2000f8e10ff */
[----:B------:R-:W-:Y:S01]  /*1420*/  IMAD.MOV.U32 R0, RZ, RZ, -0x80000000 ;  /* 0x80000000ff007424 */ /* 0x000fe200078e00ff */
[----:B------:R-:W-:-:S04]  /*1430*/  UIADD3 UR5, UPT, UPT, UR5, 0x1, URZ ;  /* 0x0000000105057890 */ /* 0x000fc8000fffe0ff */
[----:B------:R-:W-:-:S03]  /*1440*/  UISETP.GT.U32.AND UP0, UPT, UR5, 0xd, UPT ;  /* 0x0000000d0500788c */ /* 0x000fc6000bf04070 */
[----:B------:R3:W-:Y:S06]  /*1450*/  STL [UR4], R0 ;  /* 0x00000000ff007987 */ /* 0x0007ec0008100804 */
[----:B------:R-:W-:Y:S05]  /*1460*/  BRA.U UP0, `(.L_x_34) ;  /* 0x00000009000c7547 */ /* 0x000fea000b800000 */
[----:B------:R-:W-:-:S09]  /*1470*/  UISETP.GE.AND UP0, UPT, UR5, 0xe, UPT ;  /* 0x0000000e0500788c */ /* 0x000fd2000bf06270 */
[----:B------:R-:W-:Y:S05]  /*1480*/  BRA.U UP0, `(.L_x_35) ;  /* 0x00000001007c7547 */ /* 0x000fea000b800000 */
[----:B------:R-:W-:Y:S02]  /*1490*/  UIADD3 UR4, UPT, UPT, -UR5, 0xe, URZ ;  /* 0x0000000e05047890 */ /* 0x000fe4000fffe1ff */
[----:B------:R-:W-:Y:S02]  /*14a0*/  UPLOP3.LUT UP0, UPT, UPT, UPT, UPT, 0x80, 0x8 ;  /* 0x000000000008789c */ /* 0x000fe40003f0f070 */
[----:B------:R-:W-:-:S09]  /*14b0*/  UISETP.GT.AND UP1, UPT, UR4, 0x3, UPT ;  /* 0x000000030400788c */ /* 0x000fd2000bf24270 */
[----:B------:R-:W-:Y:S05]  /*14c0*/  BRA.U !UP1, `(.L_x_36) ;  /* 0x00000001093c7547 */ /* 0x000fea000b800000 */
[----:B------:R-:W-:-:S11]  /*14d0*/  UPLOP3.LUT UP0, UPT, UPT, UPT, UPT, 0x40, 0x4 ;  /* 0x000000000004789c */ /* 0x000fd60003f0e870 */
.L_x_37:
[----:B------:R-:W-:Y:S02]  /*14e0*/  UIADD3 UR4, UPT, UPT, UR5, 0x1, URZ ;  /* 0x0000000105047890 */ /* 0x000fe4000fffe0ff */
[----:B------:R-:W-:Y:S02]  /*14f0*/  UIADD3 UR6, UPT, UPT, UR5, 0x2, URZ ;  /* 0x0000000205067890 */ /* 0x000fe4000fffe0ff */
[----:B------:R-:W-:Y:S02]  /*1500*/  UIADD3 UR16, UPT, UPT, UR5, 0x3, URZ ;  /* 0x0000000305107890 */ /* 0x000fe4000fffe0ff */
[----:B------:R-:W-:Y:S02]  /*1510*/  ULEA UR17, UR5, UR18, 0x2 ;  /* 0x0000001205117291 */ /* 0x000fe4000f8e10ff */
[----:B------:R-:W-:Y:S02]  /*1520*/  ULEA UR4, UR4, UR18, 0x2 ;  /* 0x0000001204047291 */ /* 0x000fe4000f8e10ff */
[----:B------:R-:W-:-:S02]  /*1530*/  ULEA UR6, UR6, UR18, 0x2 ;  /* 0x0000001206067291 */ /* 0x000fc4000f8e10ff */
[----:B------:R-:W-:Y:S02]  /*1540*/  ULEA UR16, UR16, UR18, 0x2 ;  /* 0x0000001210107291 */ /* 0x000fe4000f8e10ff */
[----:B------:R-:W-:Y:S01]  /*1550*/  UIADD3 UR5, UPT, UPT, UR5, 0x4, URZ ;  /* 0x0000000405057890 */ /* 0x000fe2000fffe0ff */
[----:B------:R-:W-:Y:S03]  /*1560*/  STL [UR17], RZ ;  /* 0x000000ffff007987 */ /* 0x000fe60008100811 */
[----:B------:R-:W-:Y:S01]  /*1570*/  UISETP.GE.AND UP1, UPT, UR5, 0xb, UPT ;  /* 0x0000000b0500788c */ /* 0x000fe2000bf26270 */
[----:B------:R-:W-:Y:S04]  /*1580*/  STL [UR4], RZ ;  /* 0x000000ffff007987 */ /* 0x000fe80008100804 */
[----:B------:R-:W-:Y:S04]  /*1590*/  STL [UR6], RZ ;  /* 0x000000ffff007987 */ /* 0x000fe80008100806 */
[----:B------:R-:W-:Y:S01]  /*15a0*/  STL [UR16], RZ ;  /* 0x000000ffff007987 */ /* 0x000fe20008100810 */
[----:B------:R-:W-:Y:S05]  /*15b0*/  BRA.U !UP1, `(.L_x_37) ;  /* 0xfffffffd09c87547 */ /* 0x000fea000b83ffff */
.L_x_36:
[----:B------:R-:W-:-:S04]  /*15c0*/  UIADD3 UR4, UPT, UPT, -UR5, 0xe, URZ ;  /* 0x0000000e05047890 */ /* 0x000fc8000fffe1ff */
[----:B------:R-:W-:-:S09]  /*15d0*/  UISETP.GT.AND UP1, UPT, UR4, 0x1, UPT ;  /* 0x000000010400788c */ /* 0x000fd2000bf24270 */
[----:B------:R-:W-:Y:S05]  /*15e0*/  BRA.U !UP1, `(.L_x_38) ;  /* 0x00000001091c7547 */ /* 0x000fea000b800000 */
[----:B------:R-:W-:Y:S02]  /*15f0*/  UIADD3 UR4, UPT, UPT, UR5, 0x1, URZ ;  /* 0x0000000105047890 */ /* 0x000fe4000fffe0ff */
[----:B------:R-:W-:Y:S02]  /*1600*/  ULEA UR6, UR5, UR18, 0x2 ;  /* 0x0000001205067291 */ /* 0x000fe4000f8e10ff */
[----:B------:R-:W-:Y:S02]  /*1610*/  ULEA UR4, UR4, UR18, 0x2 ;  /* 0x0000001204047291 */ /* 0x000fe4000f8e10ff */
[----:B------:R-:W-:Y:S02]  /*1620*/  UIADD3 UR5, UPT, UPT, UR5, 0x2, URZ ;  /* 0x0000000205057890 */ /* 0x000fe4000fffe0ff */
[----:B------:R-:W-:-:S03]  /*1630*/  UPLOP3.LUT UP0, UPT, UPT, UPT, UPT, 0x40, 0x4 ;  /* 0x000000000004789c */ /* 0x000fc60003f0e870 */
[----:B------:R-:W-:Y:S04]  /*1640*/  STL [UR6], RZ ;  /* 0x000000ffff007987 */ /* 0x000fe80008100806 */
[----:B------:R-:W-:Y:S04]  /*1650*/  STL [UR4], RZ ;  /* 0x000000ffff007987 */ /* 0x000fe80008100804 */
.L_x_38:
[----:B------:R-:W-:-:S09]  /*1660*/  UISETP.NE.OR UP0, UPT, UR5, 0xe, UP0 ;  /* 0x0000000e0500788c */ /* 0x000fd20008705670 */
[----:B------:R-:W-:Y:S05]  /*1670*/  BRA.U !UP0, `(.L_x_34) ;  /* 0x0000000508887547 */ /* 0x000fea000b800000 */
.L_x_35:
[----:B------:R-:W-:Y:S02]  /*1680*/  ULEA UR4, UR5, UR18, 0x2 ;  /* 0x0000001205047291 */ /* 0x000fe4000f8e10ff */
[----:B------:R-:W-:-:S04]  /*1690*/  UIADD3 UR5, UPT, UPT, UR5, 0x1, URZ ;  /* 0x0000000105057890 */ /* 0x000fc8000fffe0ff */
[----:B------:R-:W-:-:S03]  /*16a0*/  UISETP.NE.AND UP0, UPT, UR5, 0xe, UPT ;  /* 0x0000000e0500788c */ /* 0x000fc6000bf05270 */
[----:B------:R-:W-:Y:S06]  /*16b0*/  STL [UR4], RZ ;  /* 0x000000ffff007987 */ /* 0x000fec0008100804 */
[----:B------:R-:W-:Y:S05]  /*16c0*/  BRA.U UP0, `(.L_x_35) ;  /* 0xfffffffd00ec7547 */ /* 0x000fea000b83ffff */
[----:B------:R-:W-:Y:S05]  /*16d0*/  BRA `(.L_x_34) ;  /* 0x0000000400707947 */ /* 0x000fea0003800000 */
.L_x_32:
[----:B------:R-:W-:Y:S01]  /*16e0*/  UIADD3 UR16, UPT, UPT, UR7, -UR6, URZ ;  /* 0x8000000607107290 */ /* 0x000fe2000fffe0ff */
[----:B------:R-:W-:-:S03]  /*16f0*/  IMAD.MOV.U32 R0, RZ, RZ, RZ ;  /* 0x000000ffff007224 */ /* 0x000fc600078e00ff */
[----:B------:R-:W-:-:S09]  /*1700*/  UISETP.NE.AND UP0, UPT, UR16, URZ, UPT ;  /* 0x000000ff1000728c */ /* 0x000fd2000bf05270 */
[----:B------:R-:W-:Y:S05]  /*1710*/  BRA.U !UP0, `(.L_x_39) ;  /* 0x0000000508247547 */ /* 0x000fea000b800000 */
[----:B------:R-:W2:Y:S01]  /*1720*/  LDCU UR19, c[0x0][0x388] ;  /* 0x00007100ff1377ac */ /* 0x000ea20008000800 */
[----:B------:R-:W-:Y:S02]  /*1730*/  ULOP3.LUT UR17, UR16, 0xf, URZ, 0xc0, !UPT ;  /* 0x0000000f10117892 */ /* 0x000fe4000f8ec0ff */
[----:B--2---:R-:W-:-:S04]  /*1740*/  UIADD3 UR4, UPT, UPT, UR4, -UR19, URZ ;  /* 0x8000001304047290 */ /* 0x004fc8000fffe0ff */
[----:B------:R-:W-:-:S04]  /*1750*/  ULEA UR4, UR5, UR4, 0x2 ;  /* 0x0000000405047291 */ /* 0x000fc8000f8e10ff */
[----:B------:R-:W-:-:S03]  /*1760*/  UISETP.GT.U32.AND UP0, UPT, UR4, -0x10, UPT ;  /* 0xfffffff00400788c */ /* 0x000fc6000bf04070 */
[----:B------:R-:W-:-:S08]  /*1770*/  UMOV UR4, URZ ;  /* 0x000000ff00047c82 */ /* 0x000fd00008000000 */
[----:B------:R-:W-:Y:S02]  /*1780*/  @!UP0 ULOP3.LUT UR4, UR16, 0xfffffff0, URZ, 0xc0, !UPT ;  /* 0xfffffff010048892 */ /* 0x000fe4000f8ec0ff */
[----:B------:R-:W-:-:S09]  /*1790*/  UISETP.NE.AND UP0, UPT, UR17, URZ, UPT ;  /* 0x000000ff1100728c */ /* 0x000fd2000bf05270 */
[----:B------:R-:W-:Y:S05]  /*17a0*/  BRA.U !UP0, `(.L_x_39) ;  /* 0x0000000508007547 */ /* 0x000fea000b800000 */
[----:B------:R-:W-:Y:S02]  /*17b0*/  UISETP.GE.U32.AND UP0, UPT, UR17, 0x8, UPT ;  /* 0x000000081100788c */ /* 0x000fe4000bf06070 */
[----:B------:R-:W-:-:S09]  /*17c0*/  ULOP3.LUT UR17, UR16, 0x7, URZ, 0xc0, !UPT ;  /* 0x0000000710117892 */ /* 0x000fd2000f8ec0ff */
[----:B------:R-:W-:Y:S02]  /*17d0*/  @UP0 UIADD3 UR4, UPT, UPT, UR4, 0x8, URZ ;  /* 0x0000000804040890 */ /* 0x000fe4000fffe0ff */
[----:B------:R-:W-:-:S09]  /*17e0*/  UISETP.NE.AND UP0, UPT, UR17, URZ, UPT ;  /* 0x000000ff1100728c */ /* 0x000fd2000bf05270 */
[----:B------:R-:W-:Y:S05]  /*17f0*/  BRA.U !UP0, `(.L_x_39) ;  /* 0x0000000108ec7547 */ /* 0x000fea000b800000 */
[----:B------:R-:W-:Y:S01]  /*1800*/  UISETP.GE.U32.AND UP1, UPT, UR17, 0x4, UPT ;  /* 0x000000041100788c */ /* 0x000fe2000bf26070 */
[----:B------:R-:W-:Y:S01]  /*1810*/  IMAD.MOV.U32 R0, RZ, RZ, RZ ;  /* 0x000000ffff007224 */ /* 0x000fe200078e00ff */
[----:B------:R-:W-:-:S04]  /*1820*/  ULOP3.LUT UR16, UR19, 0x3, URZ, 0xc0, !UPT ;  /* 0x0000000313107892 */ /* 0x000fc8000f8ec0ff */
[----:B------:R-:W-:-:S03]  /*1830*/  UISETP.NE.AND UP0, UPT, UR16, URZ, UPT ;  /* 0x000000ff1000728c */ /* 0x000fc6000bf05270 */
[----:B------:R-:W-:Y:S08]  /*1840*/  BRA.U !UP1, `(.L_x_40) ;  /* 0x0000000109907547 */ /* 0x000ff0000b800000 */
[----:B------:R-:W-:-:S04]  /*1850*/  UIADD3 UR17, UPT, UPT, UR4, UR6, URZ ;  /* 0x0000000604117290 */ /* 0x000fc8000fffe0ff */
[----:B------:R-:W-:Y:S02]  /*1860*/  UIADD3 UR23, UP1, UPT, UR17, UR21, URZ ;  /* 0x0000001511177290 */ /* 0x000fe4000ff3e0ff */
[----:B------:R-:W-:Y:S02]  /*1870*/  UIADD3 UR19, UPT, UPT, UR17, 0x1, URZ ;  /* 0x0000000111137890 */ /* 0x000fe4000fffe0ff */
[----:B------:R-:W-:Y:S02]  /*1880*/  UIADD3 UR20, UPT, UPT, UR17, 0x2, URZ ;  /* 0x0000000211147890 */ /* 0x000fe4000fffe0ff */
[----:B------:R-:W-:Y:S01]  /*1890*/  UIADD3.X UR24, UPT, UPT, URZ, UR22, URZ, UP1, !UPT ;  /* 0x00000016ff187290 */ /* 0x000fe20008ffe4ff */
[----:B------:R-:W-:Y:S01]  /*18a0*/  IMAD.U32 R2, RZ, RZ, UR23 ;  /* 0x00000017ff027e24 */ /* 0x000fe2000f8e00ff */
[----:B------:R-:W-:Y:S02]  /*18b0*/  UIADD3 UR17, UPT, UPT, UR17, 0x3, URZ ;  /* 0x0000000311117890 */ /* 0x000fe4000fffe0ff */
[----:B------:R-:W-:-:S02]  /*18c0*/  UIADD3 UR19, UP1, UPT, UR19, UR21, URZ ;  /* 0x0000001513137290 */ /* 0x000fc4000ff3e0ff */
[----:B------:R-:W-:Y:S01]  /*18d0*/  UIADD3 UR20, UP2, UPT, UR20, UR21, URZ ;  /* 0x0000001514147290 */ /* 0x000fe2000ff5e0ff */
[----:B------:R-:W-:Y:S01]  /*18e0*/  IMAD.U32 R3, RZ, RZ, UR24 ;  /* 0x00000018ff037e24 */ /* 0x000fe2000f8e00ff */
[----:B------:R-:W-:Y:S02]  /*18f0*/  UIADD3 UR17, UP3, UPT, UR17, UR21, URZ ;  /* 0x0000001511117290 */ /* 0x000fe4000ff7e0ff */
[----:B------:R-:W-:Y:S02]  /*1900*/  UIADD3.X UR25, UPT, UPT, URZ, UR22, URZ, UP1, !UPT ;  /* 0x00000016ff197290 */ /* 0x000fe40008ffe4ff */
[----:B------:R-:W-:Y:S01]  /*1910*/  UIADD3.X UR24, UPT, UPT, URZ, UR22, URZ, UP2, !UPT ;  /* 0x00000016ff187290 */ /* 0x000fe200097fe4ff */
[----:B-1----:R-:W-:Y:S01]  /*1920*/  IMAD.U32 R4, RZ, RZ, UR19 ;  /* 0x00000013ff047e24 */ /* 0x002fe2000f8e00ff */
[----:B------:R-:W-:Y:S01]  /*1930*/  UIADD3.X UR23, UPT, UPT, URZ, UR22, URZ, UP3, !UPT ;  /* 0x00000016ff177290 */ /* 0x000fe20009ffe4ff */
[----:B------:R-:W-:Y:S01]  /*1940*/  IMAD.U32 R6, RZ, RZ, UR20 ;  /* 0x00000014ff067e24 */ /* 0x000fe2000f8e00ff */
[----:B------:R-:W2:Y:S01]  /*1950*/  LDG.E.U8 R2, desc[UR32][R2.64] ;  /* 0x0000002002027981 */ /* 0x000ea2000c1e1100 */
[----:B------:R-:W-:-:S02]  /*1960*/  IMAD.U32 R5, RZ, RZ, UR25 ;  /* 0x00000019ff057e24 */ /* 0x000fc4000f8e00ff */
[----:B------:R-:W-:Y:S02]  /*1970*/  IMAD.U32 R7, RZ, RZ, UR24 ;  /* 0x00000018ff077e24 */ /* 0x000fe4000f8e00ff */
[----:B------:R-:W-:Y:S01]  /*1980*/  IMAD.U32 R8, RZ, RZ, UR17 ;  /* 0x00000011ff087e24 */ /* 0x000fe2000f8e00ff */
[----:B------:R-:W3:Y:S01]  /*1990*/  LDG.E.U8 R4, desc[UR32][R4.64] ;  /* 0x0000002004047981 */ /* 0x000ee2000c1e1100 */
[----:B------:R-:W-:-:S03]  /*19a0*/  IMAD.U32 R9, RZ, RZ, UR23 ;  /* 0x00000017ff097e24 */ /* 0x000fc6000f8e00ff */
[----:B------:R-:W4:Y:S04]  /*19b0*/  LDG.E.U8 R6, desc[UR32][R6.64] ;  /* 0x0000002006067981 */ /* 0x000f28000c1e1100 */
[----:B------:R-:W5:Y:S01]  /*19c0*/  LDG.E.U8 R8, desc[UR32][R8.64] ;  /* 0x0000002008087981 */ /* 0x000f62000c1e1100 */
[----:B------:R-:W-:-:S04]  /*19d0*/  USHF.L.U32 UR17, UR4, 0x3, URZ ;  /* 0x0000000304117899 */ /* 0x000fc800080006ff */
[----:B------:R-:W-:Y:S02]  /*19e0*/  UIADD3 UR19, UPT, UPT, -UR17, 0x18, URZ ;  /* 0x0000001811137890 */ /* 0x000fe4000fffe1ff */
[----:B------:R-:W-:Y:S02]  /*19f0*/  UIADD3 UR20, UPT, UPT, -UR17, 0x10, URZ ;  /* 0x0000001011147890 */ /* 0x000fe4000fffe1ff */
[----:B------:R-:W-:Y:S02]  /*1a00*/  UIADD3 UR23, UPT, UPT, -UR17, 0x8, URZ ;  /* 0x0000000811177890 */ /* 0x000fe4000fffe1ff */
[----:B------:R-:W-:Y:S01]  /*1a10*/  IMAD R11, RZ, RZ, -UR17 ;  /* 0x80000011ff0b7e24 */ /* 0x000fe2000f8e02ff */
[----:B------:R-:W-:Y:S01]  /*1a20*/  UIADD3 UR4, UPT, UPT, UR4, 0x4, URZ ;  /* 0x0000000404047890 */ /* 0x000fe2000fffe0ff */
[----:B--2---:R-:W-:Y:S02]  /*1a30*/  SHF.L.U32 R2, R2, UR19, RZ ;  /* 0x0000001302027c19 */ /* 0x004fe400080006ff */
[----:B---3--:R-:W-:-:S02]  /*1a40*/  SHF.L.U32 R3, R4, UR20, RZ ;  /* 0x0000001404037c19 */ /* 0x008fc400080006ff */
[----:B----4-:R-:W-:Y:S02]  /*1a50*/  SHF.L.U32 R0, R6, UR23, RZ ;  /* 0x0000001706007c19 */ /* 0x010fe400080006ff */
[----:B-----5:R-:W-:Y:S02]  /*1a60*/  SHF.L.U32 R5, R8, R11, RZ ;  /* 0x0000000b08057219 */ /* 0x020fe400000006ff */
[----:B------:R-:W-:-:S04]  /*1a70*/  LOP3.LUT R0, R0, R2, R3, 0xfe, !PT ;  /* 0x0000000200007212 */ /* 0x000fc800078efe03 */
[----:B------:R-:W-:-:S07]  /*1a80*/  LOP3.LUT R0, R0, R5, RZ, 0xfc, !PT ;  /* 0x0000000500007212 */ /* 0x000fce00078efcff */
.L_x_40:
[----:B------:R-:W-:Y:S05]  /*1a90*/  BRA.U !UP0, `(.L_x_39) ;  /* 0x0000000108447547 */ /* 0x000fea000b800000 */
[----:B------:R-:W-:Y:S02]  /*1aa0*/  UIADD3 UR17, UPT, UPT, UR4, UR6, URZ ;  /* 0x0000000604117290 */ /* 0x000fe4000fffe0ff */
[----:B------:R-:W-:Y:S02]  /*1ab0*/  ULEA UR4, -UR4, URZ, 0x3 ;  /* 0x000000ff04047291 */ /* 0x000fe4000f8e19ff */
[----:B------:R-:W-:-:S04]  /*1ac0*/  UIADD3 UR16, UPT, UPT, -UR16, URZ, URZ ;  /* 0x000000ff10107290 */ /* 0x000fc8000fffe1ff */
[----:B-1----:R-:W-:-:S08]  /*1ad0*/  IMAD.U32 R4, RZ, RZ, UR4 ;  /* 0x00000004ff047e24 */ /* 0x002fd0000f8e00ff */
.L_x_41:
[----:B------:R-:W-:-:S04]  /*1ae0*/  UIADD3 UR4, UP0, UPT, UR17, UR21, URZ ;  /* 0x0000001511047290 */ /* 0x000fc8000ff1e0ff */
[----:B------:R-:W-:Y:S02]  /*1af0*/  UIADD3.X UR19, UPT, UPT, URZ, UR22, URZ, UP0, !UPT ;  /* 0x00000016ff137290 */ /* 0x000fe400087fe4ff */
[----:B------:R-:W-:-:S04]  /*1b00*/  IMAD.U32 R2, RZ, RZ, UR4 ;  /* 0x00000004ff027e24 */ /* 0x000fc8000f8e00ff */
[----:B------:R-:W-:-:S05]  /*1b10*/  IMAD.U32 R3, RZ, RZ, UR19 ;  /* 0x00000013ff037e24 */ /* 0x000fca000f8e00ff */
[----:B------:R-:W2:Y:S01]  /*1b20*/  LDG.E.U8 R2, desc[UR32][R2.64] ;  /* 0x0000002002027981 */ /* 0x000ea2000c1e1100 */
[----:B------:R-:W-:Y:S01]  /*1b30*/  UIADD3 UR16, UPT, UPT, UR16, 0x1, URZ ;  /* 0x0000000110107890 */ /* 0x000fe2000fffe0ff */
[C---:B------:R-:W-:Y:S01]  /*1b40*/  VIADD R5, R4.reuse, 0x18 ;  /* 0x0000001804057836 */ /* 0x040fe20000000000 */
[----:B------:R-:W-:Y:S01]  /*1b50*/  UIADD3 UR17, UPT, UPT, UR17, 0x1, URZ ;  /* 0x0000000111117890 */ /* 0x000fe2000fffe0ff */
[----:B------:R-:W-:Y:S01]  /*1b60*/  VIADD R4, R4, 0xfffffff8 ;  /* 0xfffffff804047836 */ /* 0x000fe20000000000 */
[----:B------:R-:W-:Y:S02]  /*1b70*/  UISETP.NE.AND UP0, UPT, UR16, URZ, UPT ;  /* 0x000000ff1000728c */ /* 0x000fe4000bf05270 */
[----:B--2---:R-:W-:-:S04]  /*1b80*/  SHF.L.U32 R5, R2, R5, RZ ;  /* 0x0000000502057219 */ /* 0x004fc800000006ff */
[----:B------:R-:W-:-:S03]  /*1b90*/  LOP3.LUT R0, R5, R0, RZ, 0xfc, !PT ;  /* 0x0000000005007212 */ /* 0x000fc600078efcff */
[----:B------:R-:W-:Y:S05]  /*1ba0*/  BRA.U UP0, `(.L_x_41) ;  /* 0xfffffffd00cc7547 */ /* 0x000fea000b83ffff */
.L_x_39:
[----:B------:R-:W-:Y:S01]  /*1bb0*/  UIADD3 UR6, UPT, UPT, -UR7, UR6, URZ ;  /* 0x0000000607067290 */ /* 0x000fe2000fffe1ff */
[----:B------:R-:W-:Y:S01]  /*1bc0*/  IMAD.MOV.U32 R3, RZ, RZ, 0x80 ;  /* 0x00000080ff037424 */ /* 0x000fe200078e00ff */
[----:B------:R-:W-:Y:S02]  /*1bd0*/  ULEA UR4, UR5, UR18, 0x2 ;  /* 0x0000001205047291 */ /* 0x000fe4000f8e10ff */
[----:B------:R-:W-:-:S06]  /*1be0*/  ULEA UR6, UR6, 0x18, 0x3 ;  /* 0x0000001806067891 */ /* 0x000fcc000f8e18ff */
[----:B------:R-:W-:-:S04]  /*1bf0*/  SHF.L.U32 R3, R3, UR6, RZ ;  /* 0x0000000603037c19 */ /* 0x000fc800080006ff */
[----:B------:R-:W-:-:S05]  /*1c00*/  LOP3.LUT R3, R0, R3, RZ, 0xfc, !PT ;  /* 0x0000000300037212 */ /* 0x000fca00078efcff */
[----:B------:R2:W-:Y:S01]  /*1c10*/  STL [UR4], R3 ;  /* 0x00000003ff007987 */ /* 0x0005e20008100804 */
[----:B------:R-:W-:-:S04]  /*1c20*/  UIADD3 UR4, UPT, UPT, UR5, 0x1, URZ ;  /* 0x0000000105047890 */ /* 0x000fc8000fffe0ff */
[----:B------:R-:W-:-:S09]  /*1c30*/  UISETP.GT.U32.AND UP0, UPT, UR4, 0xd, UPT ;  /* 0x0000000d0400788c */ /* 0x000fd2000bf04070 */
[----:B--2---:R-:W-:Y:S05]  /*1c40*/  BRA.U UP0, `(.L_x_34) ;  /* 0x0000000100147547 */ /* 0x004fea000b800000 */
.L_x_42:
[----:B------:R-:W-:Y:S02]  /*1c50*/  ULEA UR5, UR4, UR18, 0x2 ;  /* 0x0000001204057291 */ /* 0x000fe4000f8e10ff */
[----:B------:R-:W-:-:S04]  /*1c60*/  UIADD3 UR4, UPT, UPT, UR4, 0x1, URZ ;  /* 0x0000000104047890 */ /* 0x000fc8000fffe0ff */
[----:B------:R-:W-:-:S03]  /*1c70*/  UISETP.NE.AND UP0, UPT, UR4, 0xe, UPT ;  /* 0x0000000e0400788c */ /* 0x000fc6000bf05270 */
[----:B------:R-:W-:Y:S06]  /*1c80*/  STL [UR5], RZ ;  /* 0x000000ffff007987 */ /* 0x000fec0008100805 */
[----:B------:R-:W-:Y:S05]  /*1c90*/  BRA.U UP0, `(.L_x_42) ;  /* 0xfffffffd00ec7547 */ /* 0x000fea000b83ffff */
.L_x_34:
[----:B-1----:R-:W4:Y:S04]  /*1ca0*/  LDL.128 R16, [R1+0x100] ;  /* 0x0001000001107983 */ /* 0x002f280000100c00 */
[----:B----4-:R1:W-:Y:S04]  /*1cb0*/  STL.128 [UR37], R16 ;  /* 0x00000010ff007987 */ /* 0x0103e80008100c25 */
[----:B------:R-:W4:Y:S04]  /*1cc0*/  LDL.128 R8, [R1+0x110] ;  /* 0x0001100001087983 */ /* 0x000f280000100c00 */
[----:B----4-:R1:W-:Y:S04]  /*1cd0*/  STL.128 [UR37+0x10], R8 ;  /* 0x00001008ff007987 */ /* 0x0103e80008100c25 */
[----:B--2---:R-:W2:Y:S01]  /*1ce0*/  LDL.128 R4, [R1+0x120] ;  /* 0x0001200001047983 */ /* 0x004ea20000100c00 */
[----:B------:R-:W-:-:S03]  /*1cf0*/  USHF.L.U32 UR7, UR7, 0x3, URZ ;  /* 0x0000000307077899 */ /* 0x000fc600080006ff */
[----:B--2---:R1:W-:Y:S04]  /*1d00*/  STL.128 [UR37+0x20], R4 ;  /* 0x00002004ff007987 */ /* 0x0043e80008100c25 */
[----:B------:R-:W2:Y:S01]  /*1d10*/  LDL.64 R2, [R1+0x130] ;  /* 0x0001300001027983 */ /* 0x000ea20000100a00 */
[----:B------:R-:W-:Y:S01]  /*1d20*/  IMAD.MOV.U32 R14, RZ, RZ, RZ ;  /* 0x000000ffff0e7224 */ /* 0x000fe200078e00ff */
[----:B------:R-:W-:Y:S01]  /*1d30*/  UIADD3 UR5, UPT, UPT, UR37, 0x28, URZ ;  /* 0x0000002825057890 */ /* 0x000fe2000fffe0ff */
[----:B------:R-:W-:Y:S01]  /*1d40*/  IMAD.U32 R15, RZ, RZ, UR7 ;  /* 0x00000007ff0f7e24 */ /* 0x000fe2000f8e00ff */
[----:B------:R-:W-:Y:S01]  /*1d50*/  UMOV UR4, URZ ;  /* 0x000000ff00047c82 */ /* 0x000fe20008000000 */
[----:B--2---:R-:W-:Y:S02]  /*1d60*/  IMAD.MOV.U32 R12, RZ, RZ, R2 ;  /* 0x000000ffff0c7224 */ /* 0x004fe400078e0002 */
[----:B------:R-:W-:-:S05]  /*1d70*/  IMAD.MOV.U32 R13, RZ, RZ, R3 ;  /* 0x000000ffff0d7224 */ /* 0x000fca00078e0003 */
[----:B------:R1:W-:Y:S02]  /*1d80*/  STL.128 [UR37+0x30], R12 ;  /* 0x0000300cff007987 */ /* 0x0003e40008100c25 */
.L_x_43:
[----:B--2---:R-:W2:Y:S04]  /*1d90*/  LDL.64 R2, [UR5+0x10] ;  /* 0x00001005ff027983 */ /* 0x004ea80008100a00 */
[----:B-1----:R-:W4:Y:S04]  /*1da0*/  LDL.128 R8, [UR5+-0x28] ;  /* 0xffffd805ff087983 */ /* 0x002f280008100c00 */
[----:B------:R-:W5:Y:S04]  /*1db0*/  LDL R13, [UR5+-0x4] ;  /* 0xfffffc05ff0d7983 */ /* 0x000f680008100800 */
[----:B---3--:R-:W3:Y:S04]  /*1dc0*/  LDL R0, [UR5+-0x18] ;  /* 0xffffe805ff007983 */ /* 0x008ee80008100800 */
[----:B------:R-:W3:Y:S04]  /*1dd0*/  LDL R12, [UR5+0x8] ;  /* 0x00000805ff0c7983 */ /* 0x000ee80008100800 */
[----:B------:R-:W3:Y:S01]  /*1de0*/  LDL R7, [UR5+0x4] ;  /* 0x00000405ff077983 */ /* 0x000ee20008100800 */
[----:B------:R-:W-:-:S04]  /*1df0*/  UIADD3 UR4, UPT, UPT, UR4, 0x4, URZ ;  /* 0x0000000404047890 */ /* 0x000fc8000fffe0ff */
[----:B------:R-:W-:Y:S01]  /*1e00*/  UISETP.NE.AND UP0, UPT, UR4, 0x30, UPT ;  /* 0x000000300400788c */ /* 0x000fe2000bf05270 */
[C-C-:B--2---:R-:W-:Y:S02]  /*1e10*/  SHF.L.W.U32.HI R4, R3.reuse, 0xf, R3.reuse ;  /* 0x0000000f03047819 */ /* 0x144fe40000010e03 */
[--C-:B------:R-:W-:Y:S02]  /*1e20*/  SHF.L.W.U32.HI R5, R3, 0xd, R3.reuse ;  /* 0x0000000d03057819 */ /* 0x100fe40000010e03 */
[----:B------:R-:W-:Y:S02]  /*1e30*/  SHF.R.U32.HI R3, RZ, 0xa, R3 ;  /* 0x0000000aff037819 */ /* 0x000fe40000011603 */
[C-C-:B----4-:R-:W-:Y:S02]  /*1e40*/  SHF.L.W.U32.HI R14, R10.reuse, 0x19, R10.reuse ;  /* 0x000000190a0e7819 */ /* 0x150fe40000010e0a */
[--C-:B------:R-:W-:Y:S02]  /*1e50*/  SHF.L.W.U32.HI R15, R10, 0xe, R10.reuse ;  /* 0x0000000e0a0f7819 */ /* 0x100fe40000010e0a */
[----:B------:R-:W-:-:S02]  /*1e60*/  SHF.R.U32.HI R16, RZ, 0x3, R10 ;  /* 0x00000003ff107819 */ /* 0x000fc4000001160a */
[----:B------:R-:W-:Y:S02]  /*1e70*/  LOP3.LUT R3, R3, R4, R5, 0x96, !PT ;  /* 0x0000000403037212 */ /* 0x000fe400078e9605 */
[----:B------:R-:W-:Y:S02]  /*1e80*/  LOP3.LUT R5, R16, R14, R15, 0x96, !PT ;  /* 0x0000000e10057212 */ /* 0x000fe400078e960f */
[----:B------:R-:W-:Y:S02]  /*1e90*/  IADD3 R16, PT, PT, R9, R3, R6 ;  /* 0x0000000309107210 */ /* 0x000fe40007ffe006 */
[C-C-:B------:R-:W-:Y:S02]  /*1ea0*/  SHF.L.W.U32.HI R3, R2.reuse, 0xf, R2.reuse ;  /* 0x0000000f02037819 */ /* 0x140fe40000010e02 */
[----:B------:R-:W-:Y:S01]  /*1eb0*/  SHF.L.W.U32.HI R4, R2, 0xd, R2 ;  /* 0x0000000d02047819 */ /* 0x000fe20000010e02 */
[----:B------:R-:W-:Y:S01]  /*1ec0*/  IMAD.IADD R5, R5, 0x1, R16 ;  /* 0x0000000105057824 */ /* 0x000fe200078e0210 */
[----:B------:R-:W-:-:S02]  /*1ed0*/  SHF.R.U32.HI R6, RZ, 0xa, R2 ;  /* 0x0000000aff067819 */ /* 0x000fc40000011602 */
[C-C-:B------:R-:W-:Y:S02]  /*1ee0*/  SHF.L.W.U32.HI R14, R9.reuse, 0x19, R9.reuse ;  /* 0x00000019090e7819 */ /* 0x140fe40000010e09 */
[--C-:B------:R-:W-:Y:S02]  /*1ef0*/  SHF.L.W.U32.HI R15, R9, 0xe, R9.reuse ;  /* 0x0000000e090f7819 */ /* 0x100fe40000010e09 */
[----:B------:R-:W-:Y:S02]  /*1f00*/  SHF.R.U32.HI R9, RZ, 0x3, R9 ;  /* 0x00000003ff097819 */ /* 0x000fe40000011609 */
[----:B------:R-:W-:Y:S02]  /*1f10*/  LOP3.LUT R3, R6, R3, R4, 0x96, !PT ;  /* 0x0000000306037212 */ /* 0x000fe400078e9604 */
[----:B------:R-:W-:Y:S02]  /*1f20*/  LOP3.LUT R4, R9, R14, R15, 0x96, !PT ;  /* 0x0000000e09047212 */ /* 0x000fe400078e960f */
[----:B-----5:R-:W-:-:S02]  /*1f30*/  IADD3 R3, PT, PT, R8, R3, R13 ;  /* 0x0000000308037210 */ /* 0x020fc40007ffe00d */
[C-C-:B------:R-:W-:Y:S02]  /*1f40*/  SHF.L.W.U32.HI R6, R5.reuse, 0xf, R5.reuse ;  /* 0x0000000f05067819 */ /* 0x140fe40000010e05 */
[----:B------:R-:W-:Y:S01]  /*1f50*/  SHF.L.W.U32.HI R9, R5, 0xd, R5 ;  /* 0x0000000d05097819 */ /* 0x000fe20000010e05 */
[----:B------:R-:W-:Y:S01]  /*1f60*/  IMAD.IADD R4, R4, 0x1, R3 ;  /* 0x0000000104047824 */ /* 0x000fe200078e0203 */
[----:B------:R-:W-:Y:S02]  /*1f70*/  SHF.R.U32.HI R14, RZ, 0xa, R5 ;  /* 0x0000000aff0e7819 */ /* 0x000fe40000011605 */
[----:B---3--:R-:W-:Y:S02]  /*1f80*/  SHF.L.W.U32.HI R16, R0, 0x19, R0 ;  /* 0x0000001900107819 */ /* 0x008fe40000010e00 */
[----:B------:R-:W-:Y:S01]  /*1f90*/  LOP3.LUT R15, R14, R6, R9, 0x96, !PT ;  /* 0x000000060e0f7212 */ /* 0x000fe200078e9609 */
[----:B------:R2:W-:Y:S01]  /*1fa0*/  STL.64 [UR5+0x18], R4 ;  /* 0x00001804ff007987 */ /* 0x0005e20008100a05 */
        /* <DEDUP_REMOVED lines=13> */
[----:B------:R-:W-:-:S03]  /*2080*/  IADD3 R10, PT, PT, R10, R3, R7 ;  /* 0x000000030a0a7210 */ /* 0x000fc60007ffe007 */
[----:B------:R-:W-:Y:S02]  /*2090*/  IMAD.IADD R0, R0, 0x1, R15 ;  /* 0x0000000100007824 */ /* 0x000fe400078e020f */
[----:B------:R-:W-:-:S03]  /*20a0*/  IMAD.IADD R9, R9, 0x1, R10 ;  /* 0x0000000109097824 */ /* 0x000fc600078e020a */
[----:B------:R2:W-:Y:S04]  /*20b0*/  STL [UR5+0x24], R0 ;  /* 0x00002400ff007987 */ /* 0x0005e80008100805 */
[----:B------:R2:W-:Y:S01]  /*20c0*/  STL [UR5+0x20], R9 ;  /* 0x00002009ff007987 */ /* 0x0005e20008100805 */
[----:B------:R-:W-:Y:S01]  /*20d0*/  UIADD3 UR5, UPT, UPT, UR5, 0x10, URZ ;  /* 0x0000001005057890 */ /* 0x000fe2000fffe0ff */
[----:B------:R-:W-:Y:S11]  /*20e0*/  BRA.U UP0, `(.L_x_43) ;  /* 0xfffffffd00287547 */ /* 0x000ff6000b83ffff */
[----:B------:R-:W-:Y:S01]  /*20f0*/  IMAD.U32 R10, RZ, RZ, UR8 ;  /* 0x00000008ff0a7e24 */ /* 0x000fe2000f8e00ff */
[----:B------:R-:W-:Y:S01]  /*2100*/  UMOV UR5, 0x8 ;  /* 0x0000000800057882 */ /* 0x000fe20000000000 */
[----:B--2---:R-:W-:Y:S01]  /*2110*/  IMAD.U32 R0, RZ, RZ, UR9 ;  /* 0x00000009ff007e24 */ /* 0x004fe2000f8e00ff */
[----:B------:R-:W-:Y:S01]  /*2120*/  UMOV UR4, URZ ;  /* 0x000000ff00047c82 */ /* 0x000fe20008000000 */
[----:B------:R-:W-:Y:S02]  /*2130*/  IMAD.U32 R11, RZ, RZ, UR10 ;  /* 0x0000000aff0b7e24 */ /* 0x000fe4000f8e00ff */
[----:B------:R-:W-:Y:S02]  /*2140*/  IMAD.U32 R17, RZ, RZ, UR11 ;  /* 0x0000000bff117e24 */ /* 0x000fe4000f8e00ff */
[----:B------:R-:W-:Y:S02]  /*2150*/  IMAD.U32 R12, RZ, RZ, UR12 ;  /* 0x0000000cff0c7e24 */ /* 0x000fe4000f8e00ff */
[----:B------:R-:W-:-:S02]  /*2160*/  IMAD.U32 R13, RZ, RZ, UR13 ;  /* 0x0000000dff0d7e24 */ /* 0x000fc4000f8e00ff */
[----:B0-----:R-:W-:Y:S02]  /*2170*/  IMAD.U32 R15, RZ, RZ, UR14 ;  /* 0x0000000eff0f7e24 */ /* 0x001fe4000f8e00ff */
[----:B------:R-:W-:-:S07]  /*2180*/  IMAD.U32 R14, RZ, RZ, UR15 ;  /* 0x0000000fff0e7e24 */ /* 0x000fce000f8e00ff */
.L_x_44:
[----:B------:R-:W2:Y:S01]  /*2190*/  LDL.128 R4, [UR37] ;  /* 0x00000025ff047983 */ /* 0x000ea20008100c00 */
[----:B------:R-:W-:Y:S01]  /*21a0*/  IMAD.U32 R3, RZ, RZ, UR5 ;  /* 0x00000005ff037e24 */ /* 0x000fe2000f8e00ff */
[C-C-:B------:R-:W-:Y:S01]  /*21b0*/  SHF.L.W.U32.HI R8, R12.reuse, 0x1a, R12.reuse ;  /* 0x0000001a0c087819 */ /* 0x140fe20000010e0c */
[----:B------:R-:W-:Y:S01]  /*21c0*/  IMAD.U32 R20, RZ, RZ, UR5 ;  /* 0x00000005ff147e24 */ /* 0x000fe2000f8e00ff */
[C-C-:B------:R-:W-:Y:S01]  /*21d0*/  SHF.L.W.U32.HI R9, R12.reuse, 0x15, R12.reuse ;  /* 0x000000150c097819 */ /* 0x140fe20000010e0c */
[----:B------:R-:W-:Y:S01]  /*21e0*/  UIADD3 UR4, UPT, UPT, UR4, 0x4, URZ ;  /* 0x0000000404047890 */ /* 0x000fe2000fffe0ff */
[----:B------:R-:W-:Y:S01]  /*21f0*/  SHF.L.W.U32.HI R16, R12, 0x7, R12 ;  /* 0x000000070c107819 */ /* 0x000fe20000010e0c */
[----:B------:R-:W2:Y:S01]  /*2200*/  LDC.64 R2, c[0x3][R3+-0x8] ;  /* 0x00fffe0003027b82 */ /* 0x000ea20000000a00 */
[----:B------:R-:W-:Y:S02]  /*2210*/  UIADD3 UR5, UPT, UPT, UR5, 0x10, URZ ;  /* 0x0000001005057890 */ /* 0x000fe4000fffe0ff */
[----:B------:R-:W-:Y:S01]  /*2220*/  LOP3.LUT R9, R16, R8, R9, 0x96, !PT ;  /* 0x0000000810097212 */ /* 0x000fe200078e9609 */
[----:B------:R-:W-:Y:S01]  /*2230*/  UISETP.NE.AND UP0, UPT, UR4, 0x40, UPT ;  /* 0x000000400400788c */ /* 0x000fe2000bf05270 */
[----:B------:R-:W-:Y:S01]  /*2240*/  LOP3.LUT R8, R15, R12, R13, 0xb8, !PT ;  /* 0x0000000c0f087212 */ /* 0x000fe200078eb80d */
[----:B------:R-:W-:-:S03]  /*2250*/  UIADD3 UR37, UPT, UPT, UR37, 0x10, URZ ;  /* 0x0000001025257890 */ /* 0x000fc6000fffe0ff */
[----:B------:R-:W-:Y:S02]  /*2260*/  IADD3 R19, PT, PT, R9, R8, R14 ;  /* 0x0000000809137210 */ /* 0x000fe40007ffe00e */
[----:B------:R-:W0:Y:S02]  /*2270*/  LDC.64 R8, c[0x3][R20] ;  /* 0x00c0000014087b82 */ /* 0x000e240000000a00 */
[----:B--2---:R-:W-:Y:S02]  /*2280*/  IADD3 R2, PT, PT, R4, R19, R2 ;  /* 0x0000001304027210 */ /* 0x004fe40007ffe002 */
        /* <DEDUP_REMOVED lines=8> */
[--C-:B------:R-:W-:Y:S02]  /*2310*/  SHF.L.W.U32.HI R16, R10, 0xa, R10.reuse ;  /* 0x0000000a0a107819 */ /* 0x100fe40000010e0a */
[----:B------:R-:W-:Y:S02]  /*2320*/  IADD3 R18, PT, PT, R18, R19, R15 ;  /* 0x0000001312127210 */ /* 0x000fe40007ffe00f */
[----:B------:R-:W-:Y:S02]  /*2330*/  LOP3.LUT R17, R16, R4, R17, 0x96, !PT ;  /* 0x0000000410117212 */ /* 0x000fe400078e9611 */
[----:B------:R-:W-:Y:S02]  /*2340*/  IADD3 R18, PT, PT, R5, R18, R3 ;  /* 0x0000001205127210 */ /* 0x000fe40007ffe003 */
[----:B------:R-:W-:-:S03]  /*2350*/  LOP3.LUT R4, R0, R11, R10, 0xe8, !PT ;  /* 0x0000000b00047212 */ /* 0x000fc600078ee80a */
[----:B------:R-:W-:Y:S01]  /*2360*/  IMAD.IADD R15, R18, 0x1, R11 ;  /* 0x00000001120f7824 */ /* 0x000fe200078e020b */
[----:B------:R-:W-:-:S04]  /*2370*/  IADD3 R17, PT, PT, R2, R17, R4 ;  /* 0x0000001102117210 */ /* 0x000fc80007ffe004 */
[C-C-:B------:R-:W-:Y:S02]  /*2380*/  SHF.L.W.U32.HI R2, R17.reuse, 0x1e, R17.reuse ;  /* 0x0000001e11027819 */ /* 0x140fe40000010e11 */
        /* <DEDUP_REMOVED lines=11> */
[----:B0-----:R-:W-:Y:S02]  /*2440*/  IADD3 R3, PT, PT, R6, R13, R8 ;  /* 0x0000000d06037210 */ /* 0x001fe40007ffe008 */
        /* <DEDUP_REMOVED lines=12> */
[C---:B------:R-:W-:Y:S02]  /*2510*/  SHF.L.W.U32.HI R3, R0.reuse, 0x1e, R0 ;  /* 0x0000001e00037819 */ /* 0x040fe40000010e00 */
[----:B------:R-:W-:Y:S02]  /*2520*/  IADD3 R2, PT, PT, R5, R2, R12 ;  /* 0x0000000205027210 */ /* 0x000fe40007ffe00c */
[C-C-:B------:R-:W-:Y:S02]  /*2530*/  SHF.L.W.U32.HI R4, R0.reuse, 0x13, R0.reuse ;  /* 0x0000001300047819 */ /* 0x140fe40000010e00 */
[----:B------:R-:W-:Y:S02]  /*2540*/  SHF.L.W.U32.HI R6, R0, 0xa, R0 ;  /* 0x0000000a00067819 */ /* 0x000fe40000010e00 */
[----:B------:R-:W-:Y:S02]  /*2550*/  IADD3 R7, PT, PT, R7, R2, R9 ;  /* 0x0000000207077210 */ /* 0x000fe40007ffe009 */
[----:B------:R-:W-:-:S02]  /*2560*/  LOP3.LUT R4, R6, R3, R4, 0x96, !PT ;  /* 0x0000000306047212 */ /* 0x000fc400078e9604 */
[----:B------:R-:W-:Y:S01]  /*2570*/  LOP3.LUT R2, R11, R17, R0, 0xe8, !PT ;  /* 0x000000110b027212 */ /* 0x000fe200078ee800 */
[----:B------:R-:W-:-:S03]  /*2580*/  IMAD.IADD R12, R7, 0x1, R10 ;  /* 0x00000001070c7824 */ /* 0x000fc600078e020a */
[----:B------:R-:W-:Y:S01]  /*2590*/  IADD3 R10, PT, PT, R7, R4, R2 ;  /* 0x00000004070a7210 */ /* 0x000fe20007ffe002 */
[----:B------:R-:W-:Y:S06]  /*25a0*/  BRA.U UP0, `(.L_x_44) ;  /* 0xfffffff900f87547 */ /* 0x000fec000b83ffff */
[----:B------:R-:W0:Y:S01]  /*25b0*/  LDC.64 R2, c[0x0][0x390] ;  /* 0x0000e400ff027b82 */ /* 0x000e220000000a00 */
[----:B------:R-:W-:Y:S02]  /*25c0*/  VIADD R5, R10, UR8 ;  /* 0x000000080a057c36 */ /* 0x000fe40008000000 */
[----:B------:R-:W-:Y:S02]  /*25d0*/  VIADD R7, R0, UR9 ;  /* 0x0000000900077c36 */ /* 0x000fe40008000000 */
[----:B------:R-:W-:Y:S02]  /*25e0*/  VIADD R11, R11, UR10 ;  /* 0x0000000a0b0b7c36 */ /* 0x000fe40008000000 */
[----:B------:R-:W-:Y:S02]  /*25f0*/  VIADD R17, R17, UR11 ;  /* 0x0000000b11117c36 */ /* 0x000fe40008000000 */
[----:B------:R-:W-:Y:S02]  /*2600*/  VIADD R9, R12, UR12 ;  /* 0x0000000c0c097c36 */ /* 0x000fe40008000000 */
[----:B------:R-:W-:-:S02]  /*2610*/  VIADD R13, R13, UR13 ;  /* 0x0000000d0d0d7c36 */ /* 0x000fc40008000000 */
[----:B------:R-:W-:Y:S02]  /*2620*/  VIADD R15, R15, UR14 ;  /* 0x0000000e0f0f7c36 */ /* 0x000fe40008000000 */
[----:B------:R-:W-:Y:S01]  /*2630*/  VIADD R19, R14, UR15 ;  /* 0x0000000f0e137c36 */ /* 0x000fe20008000000 */
[----:B0-----:R-:W-:Y:S04]  /*2640*/  STG.E desc[UR32][R2.64], R5 ;  /* 0x0000000502007986 */ /* 0x001fe8000c101920 */
[----:B------:R-:W-:Y:S04]  /*2650*/  STG.E desc[UR32][R2.64+0x4], R7 ;  /* 0x0000040702007986 */ /* 0x000fe8000c101920 */
[----:B------:R-:W-:Y:S04]  /*2660*/  STG.E desc[UR32][R2.64+0x8], R11 ;  /* 0x0000080b02007986 */ /* 0x000fe8000c101920 */
[----:B------:R-:W-:Y:S04]  /*2670*/  STG.E desc[UR32][R2.64+0xc], R17 ;  /* 0x00000c1102007986 */ /* 0x000fe8000c101920 */
[----:B------:R-:W-:Y:S04]  /*2680*/  STG.E desc[UR32][R2.64+0x10], R9 ;  /* 0x0000100902007986 */ /* 0x000fe8000c101920 */
[----:B------:R-:W-:Y:S04]  /*2690*/  STG.E desc[UR32][R2.64+0x14], R13 ;  /* 0x0000140d02007986 */ /* 0x000fe8000c101920 */
[----:B------:R-:W-:Y:S04]  /*26a0*/  STG.E desc[UR32][R2.64+0x18], R15 ;  /* 0x0000180f02007986 */ /* 0x000fe8000c101920 */
[----:B------:R-:W-:Y:S01]  /*26b0*/  STG.E desc[UR32][R2.64+0x1c], R19 ;  /* 0x00001c1302007986 */ /* 0x000fe2000c101920 */
[----:B------:R-:W-:Y:S05]  /*26c0*/  EXIT ;  /* 0x000000000000794d */ /* 0x000fea0003800000 */
.L_x_45:
        /* <DEDUP_REMOVED lines=11> */
.L_x_57:


//--------------------- .text._Z24anomaly_detection_kerneljPj --------------------------
	.section	.text._Z24anomaly_detection_kerneljPj,"ax",@progbits
	.align	128
        .global         _Z24anomaly_detection_kerneljPj
        .type           _Z24anomaly_detection_kerneljPj,@function
        .size           _Z24anomaly_detection_kerneljPj,(.L_x_58 - _Z24anomaly_detection_kerneljPj)
        .other          _Z24anomaly_detection_kerneljPj,@"STO_CUDA_ENTRY STV_DEFAULT"
_Z24anomaly_detection_kerneljPj:
.text._Z24anomaly_detection_kerneljPj:
[----:B------:R-:W0:Y:S01]  /*0000*/  LDC R1, c[0x0][0x37c] ;  /* 0x0000df00ff017b82 */ /* 0x000e220000000800 */
[----:B------:R-:W1:Y:S07]  /*0010*/  S2R R3, SR_TID.X ;  /* 0x0000000000037919 */ /* 0x000e6e0000002100 */
[----:B------:R-:W1:Y:S01]  /*0020*/  S2UR UR4, SR_CTAID.X ;  /* 0x00000000000479c3 */ /* 0x000e620000002500 */
[----:B------:R-:W2:Y:S01]  /*0030*/  LDCU UR5, c[0x0][0x380] ;  /* 0x00007000ff0577ac */ /* 0x000ea20008000800 */
[----:B0-----:R-:W-:-:S04]  /*0040*/  VIADD R1, R1, 0xffffff00 ;  /* 0xffffff0001017836 */ /* 0x001fc80000000000 */
[----:B------:R-:W-:Y:S02]  /*0050*/  IMAD.MOV.U32 R0, RZ, RZ, R1 ;  /* 0x000000ffff007224 */ /* 0x000fe400078e0001 */
[----:B------:R-:W1:Y:S02]  /*0060*/  LDC R16, c[0x0][0x360] ;  /* 0x0000d800ff107b82 */ /* 0x000e640000000800 */
[----:B-1----:R-:W-:-:S04]  /*0070*/  IMAD R16, R16, UR4, R3 ;  /* 0x0000000410107c24 */ /* 0x002fc8000f8e0203 */
[----:B--2---:R-:W-:Y:S02]  /*0080*/  VIADD R7, R16, UR5 ;  /* 0x0000000510077c36 */ /* 0x004fe40008000000 */
[----:B------:R-:W0:Y:S01]  /*0090*/  S2UR UR8, SR_CLOCKLO ;  /* 0x00000000000879c3 */ /* 0x000e220000005000 */
[----:B------:R-:W-:Y:S01]  /*00a0*/  NOP ;  /* 0x0000000000007918 */ /* 0x000fe20000000000 */
[----:B------:R-:W-:Y:S01]  /*00b0*/  CS2R R4, SRZ ;  /* 0x0000000000047805 */ /* 0x000fe2000001ff00 */
[----:B------:R-:W-:Y:S01]  /*00c0*/  IMAD.MOV.U32 R6, RZ, RZ, RZ ;  /* 0x000000ffff067224 */ /* 0x000fe200078e00ff */
[----:B------:R1:W-:Y:S01]  /*00d0*/  STL.128 [R1], RZ ;  /* 0x000000ff01007387 */ /* 0x0003e20000100c00 */
[----:B------:R-:W-:Y:S01]  /*00e0*/  VIADD R2, R1, 0x28 ;  /* 0x0000002801027836 */ /* 0x000fe20000000000 */
[----:B------:R-:W-:Y:S01]  /*00f0*/  UMOV UR4, URZ ;  /* 0x000000ff00047c82 */ /* 0x000fe20008000000 */
[----:B------:R-:W-:Y:S01]  /*0100*/  IMAD.MOV.U32 R8, RZ, RZ, RZ ;  /* 0x000000ffff087224 */ /* 0x000fe200078e00ff */
[----:B------:R1:W-:Y:S01]  /*0110*/  STL.128 [R1+0x10], RZ ;  /* 0x000010ff01007387 */ /* 0x0003e20000100c00 */
[----:B------:R-:W-:-:S03]  /*0120*/  IMAD.MOV.U32 R3, RZ, RZ, R2 ;  /* 0x000000ffff037224 */ /* 0x000fc600078e0002 */
[----:B------:R1:W-:Y:S04]  /*0130*/  STL.128 [R1+0x30], R4 ;  /* 0x0000300401007387 */ /* 0x0003e80000100c00 */
[----:B------:R1:W-:Y:S02]  /*0140*/  STL.128 [R1+0x20], RZ ;  /* 0x000020ff01007387 */ /* 0x0003e40000100c00 */
.L_x_46:
[----:B-1----:R-:W2:Y:S04]  /*0150*/  LDL.64 R4, [R3+0x10] ;  /* 0x0000100003047983 */ /* 0x002ea80000100a00 */
[----:B------:R-:W3:Y:S04]  /*0160*/  LDL.128 R12, [R3+-0x28] ;  /* 0xffffd800030c7983 */ /* 0x000ee80000100c00 */
[----:B------:R-:W4:Y:S04]  /*0170*/  LDL R17, [R3+-0x4] ;  /* 0xfffffc0003117983 */ /* 0x000f280000100800 */
[----:B------:R-:W5:Y:S04]  /*0180*/  LDL R6, [R3+-0x18] ;  /* 0xffffe80003067983 */ /* 0x000f680000100800 */
[----:B------:R-:W5:Y:S04]  /*0190*/  LDL R18, [R3+0x8] ;  /* 0x0000080003127983 */ /* 0x000f680000100800 */
[----:B------:R-:W5:Y:S01]  /*01a0*/  LDL R9, [R3+0x4] ;  /* 0x0000040003097983 */ /* 0x000f620000100800 */
        /* <DEDUP_REMOVED lines=15> */
[--C-:B------:R-:W-:Y:S01]  /*02a0*/  SHF.L.W.U32.HI R20, R13, 0xe, R13.reuse ;  /* 0x0000000e0d147819 */ /* 0x100fe20000010e0d */
[----:B------:R-:W-:Y:S01]  /*02b0*/  IMAD.IADD R11, R11, 0x1, R22 ;  /* 0x000000010b0b7824 */ /* 0x000fe200078e0216 */
[----:B------:R-:W-:Y:S02]  /*02c0*/  SHF.R.U32.HI R13, RZ, 0x3, R13 ;  /* 0x00000003ff0d7819 */ /* 0x000fe4000001160d */
[----:B------:R-:W-:Y:S02]  /*02d0*/  LOP3.LUT R5, R10, R5, R8, 0x96, !PT ;  /* 0x000000050a057212 */ /* 0x000fe400078e9608 */
[----:B------:R-:W-:Y:S02]  /*02e0*/  LOP3.LUT R10, R13, R19, R20, 0x96, !PT ;  /* 0x000000130d0a7212 */ /* 0x000fe400078e9614 */
[----:B----4-:R-:W-:-:S02]  /*02f0*/  IADD3 R5, PT, PT, R12, R5, R17 ;  /* 0x000000050c057210 */ /* 0x010fc40007ffe011 */
[C-C-:B------:R-:W-:Y:S02]  /*0300*/  SHF.L.W.U32.HI R8, R11.reuse, 0xf, R11.reuse ;  /* 0x0000000f0b087819 */ /* 0x140fe40000010e0b */
[----:B------:R-:W-:Y:S01]  /*0310*/  SHF.L.W.U32.HI R13, R11, 0xd, R11 ;  /* 0x0000000d0b0d7819 */ /* 0x000fe20000010e0b */
[----:B------:R-:W-:Y:S01]  /*0320*/  IMAD.IADD R10, R10, 0x1, R5 ;  /* 0x000000010a0a7824 */ /* 0x000fe200078e0205 */
[----:B------:R-:W-:Y:S02]  /*0330*/  SHF.R.U32.HI R19, RZ, 0xa, R11 ;  /* 0x0000000aff137819 */ /* 0x000fe4000001160b */
[----:B-----5:R-:W-:Y:S02]  /*0340*/  SHF.L.W.U32.HI R21, R6, 0x19, R6 ;  /* 0x0000001906157819 */ /* 0x020fe40000010e06 */
        /* <DEDUP_REMOVED lines=21> */
[----:B-1----:R-:W-:Y:S01]  /*04a0*/  IMAD.MOV.U32 R3, RZ, RZ, R5 ;  /* 0x000000ffff037224 */ /* 0x002fe200078e0005 */
[----:B------:R-:W-:Y:S06]  /*04b0*/  BRA.U UP0, `(.L_x_46) ;  /* 0xfffffffd00247547 */ /* 0x000fec000b83ffff */
[----:B------:R-:W1:Y:S01]  /*04c0*/  LDCU.64 UR10, c[0x3][0x100] ;  /* 0x00c02000ff0a77ac */ /* 0x000e620008000a00 */
[----:B------:R-:W2:Y:S01]  /*04d0*/  LDCU.64 UR6, c[0x3][0x110] ;  /* 0x00c02200ff0677ac */ /* 0x000ea20008000a00 */
[----:B------:R-:W3:Y:S01]  /*04e0*/  LDCU.64 UR12, c[0x3][0x118] ;  /* 0x00c02300ff0c77ac */ /* 0x000ee20008000a00 */
[----:B------:R-:W4:Y:S01]  /*04f0*/  LDCU.64 UR4, c[0x3][0x108] ;  /* 0x00c02100ff0477ac */ /* 0x000f220008000a00 */
[----:B-1----:R-:W-:Y:S02]  /*0500*/  IMAD.U32 R6, RZ, RZ, UR11 ;  /* 0x0000000bff067e24 */ /* 0x002fe4000f8e00ff */
[----:B------:R-:W-:Y:S02]  /*0510*/  IMAD.U32 R3, RZ, RZ, UR10 ;  /* 0x0000000aff037e24 */ /* 0x000fe4000f8e00ff */
[----:B--2---:R-:W-:Y:S02]  /*0520*/  IMAD.U32 R14, RZ, RZ, UR6 ;  /* 0x00000006ff0e7e24 */ /* 0x004fe4000f8e00ff */
[----:B------:R-:W-:-:S02]  /*0530*/  IMAD.U32 R15, RZ, RZ, UR7 ;  /* 0x00000007ff0f7e24 */ /* 0x000fc4000f8e00ff */
[----:B---3--:R-:W-:Y:S02]  /*0540*/  IMAD.U32 R17, RZ, RZ, UR12 ;  /* 0x0000000cff117e24 */ /* 0x008fe4000f8e00ff */
[----:B------:R-:W-:Y:S02]  /*0550*/  IMAD.U32 R18, RZ, RZ, UR13 ;  /* 0x0000000dff127e24 */ /* 0x000fe4000f8e00ff */
[----:B----4-:R-:W-:Y:S01]  /*0560*/  IMAD.U32 R12, RZ, RZ, UR4 ;  /* 0x00000004ff0c7e24 */ /* 0x010fe2000f8e00ff */
[----:B------:R-:W-:Y:S01]  /*0570*/  UMOV UR4, URZ ;  /* 0x000000ff00047c82 */ /* 0x000fe20008000000 */
[----:B------:R-:W-:Y:S01]  /*0580*/  IMAD.U32 R13, RZ, RZ, UR5 ;  /* 0x00000005ff0d7e24 */ /* 0x000fe2000f8e00ff */
[----:B------:R-:W-:-:S06]  /*0590*/  UMOV UR5, URZ ;  /* 0x000000ff00057c82 */ /* 0x000fcc0008000000 */
.L_x_47:
[----:B------:R-:W2:Y:S01]  /*05a0*/  LDL.128 R8, [R0+UR5] ;  /* 0x0000000500087983 */ /* 0x000ea20008100c00 */
[----:B------:R-:W2:Y:S01]  /*05b0*/  LDCU.64 UR6, c[0x3][UR5] ;  /* 0x00c00000050677ac */ /* 0x000ea20008000a00 */
[C-C-:B------:R-:W-:Y:S02]  /*05c0*/  SHF.L.W.U32.HI R4, R14.reuse, 0x1a, R14.reuse ;  /* 0x0000001a0e047819 */ /* 0x140fe40000010e0e */
[C-C-:B------:R-:W-:Y:S01]  /*05d0*/  SHF.L.W.U32.HI R5, R14.reuse, 0x15, R14.reuse ;  /* 0x000000150e057819 */ /* 0x140fe20000010e0e */
[----:B------:R-:W-:Y:S01]  /*05e0*/  UIADD3 UR4, UPT, UPT, UR4, 0x4, URZ ;  /* 0x0000000404047890 */ /* 0x000fe2000fffe0ff */
[----:B------:R-:W-:-:S03]  /*05f0*/  SHF.L.W.U32.HI R19, R14, 0x7, R14 ;  /* 0x000000070e137819 */ /* 0x000fc60000010e0e */
[----:B------:R-:W-:Y:S01]  /*0600*/  UISETP.NE.AND UP0, UPT, UR4, 0x40, UPT ;  /* 0x000000400400788c */ /* 0x000fe2000bf05270 */
[----:B------:R-:W-:Y:S02]  /*0610*/  LOP3.LUT R5, R19, R4, R5, 0x96, !PT ;  /* 0x0000000413057212 */ /* 0x000fe400078e9605 */
[----:B------:R-:W-:-:S04]  /*0620*/  LOP3.LUT R4, R17, R14, R15, 0xb8, !PT ;  /* 0x0000000e11047212 */ /* 0x000fc800078eb80f */
[----:B------:R-:W-:Y:S02]  /*0630*/  IADD3 R5, PT, PT, R5, R4, R18 ;  /* 0x0000000405057210 */ /* 0x000fe40007ffe012 */
[----:B------:R-:W-:Y:S02]  /*0640*/  SHF.L.W.U32.HI R4, R3, 0x1e, R3 ;  /* 0x0000001e03047819 */ /* 0x000fe40000010e03 */
[----:B--2---:R-:W-:-:S05]  /*0650*/  IADD3 R8, PT, PT, R8, UR6, R5 ;  /* 0x0000000608087c10 */ /* 0x004fca000fffe005 */
        /* <DEDUP_REMOVED lines=12> */
[----:B------:R-:W1:Y:S01]  /*0720*/  LDCU.64 UR6, c[0x3][UR5+0x8] ;  /* 0x00c00100050677ac */ /* 0x000e620008000a00 */
        /* <DEDUP_REMOVED lines=15> */
[----:B-1----:R-:W-:Y:S02]  /*0820*/  IADD3 R5, PT, PT, R10, UR6, R5 ;  /* 0x000000060a057c10 */ /* 0x002fe4000fffe005 */
[C-C-:B------:R-:W-:Y:S02]  /*0830*/  SHF.L.W.U32.HI R4, R12.reuse, 0x1e, R12.reuse ;  /* 0x0000001e0c047819 */ /* 0x140fe40000010e0c */
[C---:B------:R-:W-:Y:S01]  /*0840*/  SHF.L.W.U32.HI R9, R12.reuse, 0x13, R12 ;  /* 0x000000130c097819 */ /* 0x040fe20000010e0c */
        /* <DEDUP_REMOVED lines=20> */
[----:B------:R-:W-:Y:S01]  /*0990*/  IMAD.MOV.U32 R8, RZ, RZ, -0x80000000 ;  /* 0x80000000ff087424 */ /* 0x000fe200078e00ff */
[----:B------:R-:W-:Y:S01]  /*09a0*/  CS2R R10, SRZ ;  /* 0x00000000000a7805 */ /* 0x000fe2000001ff00 */
[----:B------:R-:W-:Y:S01]  /*09b0*/  IMAD.MOV.U32 R9, RZ, RZ, RZ ;  /* 0x000000ffff097224 */ /* 0x000fe200078e00ff */
[----:B------:R1:W-:Y:S01]  /*09c0*/  STL.128 [R0+0x10], RZ ;  /* 0x000010ff00007387 */ /* 0x0003e20000100c00 */
[----:B------:R-:W2:Y:S01]  /*09d0*/  LDCU.128 UR4, c[0x3][0x100] ;  /* 0x00c02000ff0477ac */ /* 0x000ea20008000c00 */
[----:B------:R-:W-:Y:S02]  /*09e0*/  IMAD.MOV.U32 R22, RZ, RZ, RZ ;  /* 0x000000ffff167224 */ /* 0x000fe400078e00ff */
[----:B------:R1:W-:Y:S01]  /*09f0*/  STL.128 [R0], R8 ;  /* 0x0000000800007387 */ /* 0x0003e20000100c00 */
[----:B------:R-:W3:Y:S03]  /*0a00*/  LDCU.128 UR12, c[0x3][0x110] ;  /* 0x00c02200ff0c77ac */ /* 0x000ee60008000c00 */
[----:B------:R1:W-:Y:S04]  /*0a10*/  STL.128 [R0+0x20], RZ ;  /* 0x000020ff00007387 */ /* 0x0003e80000100c00 */
[----:B------:R1:W-:Y:S01]  /*0a20*/  STL.128 [R0+0x30], RZ ;  /* 0x000030ff00007387 */ /* 0x0003e20000100c00 */
[----:B--2---:R-:W-:-:S02]  /*0a30*/  VIADD R6, R6, UR5 ;  /* 0x0000000506067c36 */ /* 0x004fc40008000000 */
[----:B------:R-:W-:Y:S02]  /*0a40*/  VIADD R12, R12, UR6 ;  /* 0x000000060c0c7c36 */ /* 0x000fe40008000000 */
[----:B------:R-:W-:Y:S02]  /*0a50*/  VIADD R13, R13, UR7 ;  /* 0x000000070d0d7c36 */ /* 0x000fe40008000000 */
[----:B---3--:R-:W-:Y:S02]  /*0a60*/  VIADD R14, R14, UR12 ;  /* 0x0000000c0e0e7c36 */ /* 0x008fe40008000000 */
[----:B------:R-:W-:Y:S02]  /*0a70*/  VIADD R15, R15, UR13 ;  /* 0x0000000d0f0f7c36 */ /* 0x000fe40008000000 */
[----:B------:R-:W-:Y:S02]  /*0a80*/  VIADD R17, R17, UR14 ;  /* 0x0000000e11117c36 */ /* 0x000fe40008000000 */
[----:B------:R-:W-:-:S02]  /*0a90*/  VIADD R18, R18, UR15 ;  /* 0x0000000f12127c36 */ /* 0x000fc40008000000 */
[----:B------:R-:W-:Y:S01]  /*0aa0*/  VIADD R3, R3, UR4 ;  /* 0x0000000403037c36 */ /* 0x000fe20008000000 */
[----:B-1----:R-:W-:-:S06]  /*0ab0*/  UMOV UR4, URZ ;  /* 0x000000ff00047c82 */ /* 0x002fcc0008000000 */
.L_x_48:
[----:B------:R-:W2:Y:S04]  /*0ac0*/  LDL.64 R4, [R2+0x10] ;  /* 0x0000100002047983 */ /* 0x000ea80000100a00 */
[----:B------:R-:W3:Y:S04]  /*0ad0*/  LDL R23, [R2+-0x4] ;  /* 0xfffffc0002177983 */ /* 0x000ee80000100800 */
[----:B------:R-:W3:Y:S04]  /*0ae0*/  LDL.128 R8, [R2+-0x28] ;  /* 0xffffd80002087983 */ /* 0x000ee80000100c00 */
[----:B------:R-:W4:Y:S04]  /*0af0*/  LDL R19, [R2+-0x18] ;  /* 0xffffe80002137983 */ /* 0x000f280000100800 */
[----:B------:R-:W5:Y:S04]  /*0b00*/  LDL R20, [R2+0x8] ;  /* 0x0000080002147983 */ /* 0x000f680000100800 */
[----:B------:R-:W4:Y:S01]  /*0b10*/  LDL R21, [R2+0x4] ;  /* 0x0000040002157983 */ /* 0x000f220000100800 */
[----:B------:R-:W-:-:S04]  /*0b20*/  UIADD3 UR4, UPT, UPT, UR4, 0x4, URZ ;  /* 0x0000000404047890 */ /* 0x000fc8000fffe0ff */
[----:B------:R-:W-:Y:S01]  /*0b30*/  UISETP.NE.AND UP0, UPT, UR4, 0x30, UPT ;  /* 0x000000300400788c */ /* 0x000fe2000bf05270 */
[C-C-:B--2---:R-:W-:Y:S02]  /*0b40*/  SHF.L.W.U32.HI R24, R4.reuse, 0xf, R4.reuse ;  /* 0x0000000f04187819 */ /* 0x144fe40000010e04 */
[--C-:B------:R-:W-:Y:S02]  /*0b50*/  SHF.L.W.U32.HI R25, R4, 0xd, R4.reuse ;  /* 0x0000000d04197819 */ /* 0x100fe40000010e04 */
[----:B------:R-:W-:-:S04]  /*0b60*/  SHF.R.U32.HI R26, RZ, 0xa, R4 ;  /* 0x0000000aff1a7819 */ /* 0x000fc80000011604 */
[----:B------:R-:W-:Y:S02]  /*0b70*/  LOP3.LUT R24, R26, R24, R25, 0x96, !PT ;  /* 0x000000181a187212 */ /* 0x000fe400078e9619 */
[C-C-:B------:R-:W-:Y:S02]  /*0b80*/  SHF.L.W.U32.HI R25, R5.reuse, 0xf, R5.reuse ;  /* 0x0000000f05197819 */ /* 0x140fe40000010e05 */
[--C-:B------:R-:W-:Y:S02]  /*0b90*/  SHF.L.W.U32.HI R26, R5, 0xd, R5.reuse ;  /* 0x0000000d051a7819 */ /* 0x100fe40000010e05 */
[----:B------:R-:W-:Y:S02]  /*0ba0*/  SHF.R.U32.HI R5, RZ, 0xa, R5 ;  /* 0x0000000aff057819 */ /* 0x000fe40000011605 */
[----:B---3--:R-:W-:Y:S02]  /*0bb0*/  IADD3 R8, PT, PT, R8, R24, R23 ;  /* 0x0000001808087210 */ /* 0x008fe40007ffe017 */
[----:B------:R-:W-:-:S02]  /*0bc0*/  LOP3.LUT R5, R5, R25, R26, 0x96, !PT ;  /* 0x0000001905057212 */ /* 0x000fc400078e961a */
[C-C-:B------:R-:W-:Y:S02]  /*0bd0*/  SHF.L.W.U32.HI R23, R9.reuse, 0x19, R9.reuse ;  /* 0x0000001909177819 */ /* 0x140fe40000010e09 */
[--C-:B------:R-:W-:Y:S02]  /*0be0*/  SHF.L.W.U32.HI R24, R9, 0xe, R9.reuse ;  /* 0x0000000e09187819 */ /* 0x100fe40000010e09 */
[----:B------:R-:W-:Y:S02]  /*0bf0*/  SHF.R.U32.HI R25, RZ, 0x3, R9 ;  /* 0x00000003ff197819 */ /* 0x000fe40000011609 */
[----:B------:R-:W-:Y:S02]  /*0c00*/  SHF.R.U32.HI R26, RZ, 0x3, R10 ;  /* 0x00000003ff1a7819 */ /* 0x000fe4000001160a */
[----:B------:R-:W-:Y:S02]  /*0c10*/  LOP3.LUT R23, R25, R23, R24, 0x96, !PT ;  /* 0x0000001719177212 */ /* 0x000fe400078e9618 */
[----:B------:R-:W-:-:S02]  /*0c20*/  SHF.L.W.U32.HI R24, R10, 0x19, R10 ;  /* 0x000000190a187819 */ /* 0x000fc40000010e0a */
[----:B------:R-:W-:Y:S01]  /*0c30*/  SHF.L.W.U32.HI R25, R10, 0xe, R10 ;  /* 0x0000000e0a197819 */ /* 0x000fe20000010e0a */
[----:B------:R-:W-:Y:S01]  /*0c40*/  IMAD.IADD R8, R23, 0x1, R8 ;  /* 0x0000000117087824 */ /* 0x000fe200078e0208 */
[----:B------:R-:W-:Y:S02]  /*0c50*/  IADD3 R9, PT, PT, R9, R5, R22 ;  /* 0x0000000509097210 */ /* 0x000fe40007ffe016 */
[----:B------:R-:W-:Y:S02]  /*0c60*/  LOP3.LUT R24, R26, R24, R25, 0x96, !PT ;  /* 0x000000181a187212 */ /* 0x000fe400078e9619 */
[C-C-:B------:R-:W-:Y:S02]  /*0c70*/  SHF.L.W.U32.HI R5, R11.reuse, 0x19, R11.reuse ;  /* 0x000000190b057819 */ /* 0x140fe40000010e0b */
[----:B------:R-:W-:Y:S01]  /*0c80*/  SHF.L.W.U32.HI R22, R11, 0xe, R11 ;  /* 0x0000000e0b167819 */ /* 0x000fe20000010e0b */
[----:B------:R-:W-:Y:S01]  /*0c90*/  IMAD.IADD R9, R24, 0x1, R9 ;  /* 0x0000000118097824 */ /* 0x000fe200078e0209 */
[----:B------:R-:W-:-:S04]  /*0ca0*/  SHF.R.U32.HI R23, RZ, 0x3, R11 ;  /* 0x00000003ff177819 */ /* 0x000fc8000001160b */
[C-C-:B------:R-:W-:Y:S01]  /*0cb0*/  SHF.L.W.U32.HI R24, R9.reuse, 0xf, R9.reuse ;  /* 0x0000000f09187819 */ /* 0x140fe20000010e09 */
[----:B------:R-:W-:Y:S01]  /*0cc0*/  STL.64 [R2+0x18], R8 ;  /* 0x0000180802007387 */ /* 0x000fe20000100a00 */
[--C-:B------:R-:W-:Y:S02]  /*0cd0*/  SHF.L.W.U32.HI R25, R9, 0xd, R9.reuse ;  /* 0x0000000d09197819 */ /* 0x100fe40000010e09 */
[----:B------:R-:W-:Y:S02]  /*0ce0*/  SHF.R.U32.HI R26, RZ, 0xa, R9 ;  /* 0x0000000aff1a7819 */ /* 0x000fe40000011609 */
[----:B------:R-:W-:Y:S02]  /*0cf0*/  LOP3.LUT R5, R23, R5, R22, 0x96, !PT ;  /* 0x0000000517057212 */ /* 0x000fe400078e9616 */
[----:B------:R-:W-:Y:S02]  /*0d00*/  LOP3.LUT R25, R26, R24, R25, 0x96, !PT ;  /* 0x000000181a197212 */ /* 0x000fe400078e9619 */
[----:B------:R-:W-:-:S02]  /*0d10*/  SHF.L.W.U32.HI R22, R8, 0xf, R8 ;  /* 0x0000000f08167819 */ /* 0x000fc40000010e08 */
[--C-:B------:R-:W-:Y:S02]  /*0d20*/  SHF.L.W.U32.HI R23, R8, 0xd, R8.reuse ;  /* 0x0000000d08177819 */ /* 0x100fe40000010e08 */
[----:B------:R-:W-:Y:S02]  /*0d30*/  SHF.R.U32.HI R24, RZ, 0xa, R8 ;  /* 0x0000000aff187819 */ /* 0x000fe40000011608 */
[----:B-----5:R-:W-:Y:S02]  /*0d40*/  IADD3 R20, PT, PT, R11, R25, R20 ;  /* 0x000000190b147210 */ /* 0x020fe40007ffe014 */
[----:B------:R-:W-:Y:S02]  /*0d50*/  LOP3.LUT R22, R24, R22, R23, 0x96, !PT ;  /* 0x0000001618167212 */ /* 0x000fe400078e9617 */
[C-C-:B----4-:R-:W-:Y:S02]  /*0d60*/  SHF.L.W.U32.HI R23, R19.reuse, 0x19, R19.reuse ;  /* 0x0000001913177819 */ /* 0x150fe40000010e13 */
[----:B------:R-:W-:-:S02]  /*0d70*/  SHF.L.W.U32.HI R24, R19, 0xe, R19 ;  /* 0x0000000e13187819 */ /* 0x000fc40000010e13 */
[----:B------:R-:W-:Y:S02]  /*0d80*/  SHF.R.U32.HI R19, RZ, 0x3, R19 ;  /* 0x00000003ff137819 */ /* 0x000fe40000011613 */
[----:B------:R-:W-:Y:S01]  /*0d90*/  IADD3 R22, PT, PT, R10, R22, R21 ;  /* 0x000000160a167210 */ /* 0x000fe20007ffe015 */
[----:B------:R-:W-:Y:S01]  /*0da0*/  VIADD R10, R2, 0x10 ;  /* 0x00000010020a7836 */ /* 0x000fe20000000000 */
[----:B------:R-:W-:-:S03]  /*0db0*/  LOP3.LUT R19, R19, R23, R24, 0x96, !PT ;  /* 0x0000001713137212 */ /* 0x000fc600078e9618 */
[----:B------:R-:W-:Y:S02]  /*0dc0*/  IMAD.IADD R5, R5, 0x1, R22 ;  /* 0x0000000105057824 */ /* 0x000fe400078e0216 */
[----:B------:R-:W-:Y:S02]  /*0dd0*/  IMAD.IADD R19, R19, 0x1, R20 ;  /* 0x0000000113137824 */ /* 0x000fe400078e0214 */
[----:B------:R-:W-:Y:S01]  /*0de0*/  IMAD.MOV.U32 R22, RZ, RZ, R4 ;  /* 0x000000ffff167224 */ /* 0x000fe200078e0004 */
[----:B------:R-:W-:Y:S04]  /*0df0*/  STL [R2+0x20], R5 ;  /* 0x0000200502007387 */ /* 0x000fe80000100800 */
[----:B------:R1:W-:Y:S02]  /*0e00*/  STL [R2+0x24], R19 ;  /* 0x0000241302007387 */ /* 0x0003e40000100800 */
[----:B-1----:R-:W-:Y:S01]  /*0e10*/  IMAD.MOV.U32 R2, RZ, RZ, R10 ;  /* 0x000000ffff027224 */ /* 0x002fe200078e000a */
[----:B------:R-:W-:Y:S06]  /*0e20*/  BRA.U UP0, `(.L_x_48) ;  /* 0xfffffffd00247547 */ /* 0x000fec000b83ffff */
[----:B------:R-:W-:Y:S01]  /*0e30*/  IMAD.MOV.U32 R2, RZ, RZ, R3 ;  /* 0x000000ffff027224 */ /* 0x000fe200078e0003 */
[----:B------:R-:W-:Y:S01]  /*0e40*/  UMOV UR5, 0x8 ;  /* 0x0000000800057882 */ /* 0x000fe20000000000 */
[----:B------:R-:W-:Y:S01]  /*0e50*/  IMAD.MOV.U32 R5, RZ, RZ, R6 ;  /* 0x000000ffff057224 */ /* 0x000fe200078e0006 */
[----:B------:R-:W-:-:S06]  /*0e60*/  UMOV UR4, URZ ;  /* 0x000000ff00047c82 */ /* 0x000fcc0008000000 */
.L_x_49:
[----:B------:R1:W2:Y:S01]  /*0e70*/  LDL.128 R8, [R0] ;  /* 0x0000000000087983 */ /* 0x0002a20000100c00 */
[----:B------:R-:W2:Y:S01]  /*0e80*/  LDCU.64 UR6, c[0x3][UR5+-0x8] ;  /* 0x00ffff00050677ac */ /* 0x000ea20008000a00 */
[C-C-:B------:R-:W-:Y:S02]  /*0e90*/  SHF.L.W.U32.HI R4, R14.reuse, 0x1a, R14.reuse ;  /* 0x0000001a0e047819 */ /* 0x140fe40000010e0e */
[C-C-:B------:R-:W-:Y:S01]  /*0ea0*/  SHF.L.W.U32.HI R19, R14.reuse, 0x15, R14.reuse ;  /* 0x000000150e137819 */ /* 0x140fe20000010e0e */
[----:B------:R-:W-:Y:S01]  /*0eb0*/  UIADD3 UR4, UPT, UPT, UR4, 0x4, URZ ;  /* 0x0000000404047890 */ /* 0x000fe2000fffe0ff */
[----:B------:R-:W-:Y:S01]  /*0ec0*/  SHF.L.W.U32.HI R20, R14, 0x7, R14 ;  /* 0x000000070e147819 */ /* 0x000fe20000010e0e */
[----:B-1----:R-:W-:Y:S02]  /*0ed0*/  VIADD R0, R0, 0x10 ;  /* 0x0000001000007836 */ /* 0x002fe40000000000 */
[----:B------:R-:W-:Y:S01]  /*0ee0*/  UISETP.NE.AND UP0, UPT, UR4, 0x40, UPT ;  /* 0x000000400400788c */ /* 0x000fe2000bf05270 */
[----:B------:R-:W-:-:S02]  /*0ef0*/  LOP3.LUT R19, R20, R4, R19, 0x96, !PT ;  /* 0x0000000414137212 */ /* 0x000fc400078e9613 */
        /* <DEDUP_REMOVED lines=55> */
[----:B------:R-:W-:Y:S01]  /*1270*/  IMAD.IADD R3, R3, 0x1, R2 ;  /* 0x0000000103037824 */ /* 0x000fe200078e0202 */
[----:B------:R-:W-:Y:S01]  /*1280*/  CS2R.32 R8, SR_CLOCKLO ;  /* 0x0000000000087805 */ /* 0x000fe20000005000 */
[----:B------:R-:W-:-:S03]  /*1290*/  IMAD R0, R16, -0x3d70a3d7, RZ ;  /* 0xc28f5c2910007824 */ /* 0x000fc600078e02ff */
[----:B------:R-:W-:Y:S01]  /*12a0*/  IADD3 R6, PT, PT, R3, R6, R5 ;  /* 0x0000000603067210 */ /* 0x000fe20007ffe005 */
[----:B------:R-:W1:Y:S01]  /*12b0*/  LDCU.64 UR4, c[0x0][0x358] ;  /* 0x00006b00ff0477ac */ /* 0x000e620008000a00 */
[----:B------:R-:W2:Y:S01]  /*12c0*/  LDC.64 R2, c[0x0][0x388] ;  /* 0x0000e200ff027b82 */ /* 0x000ea20000000a00 */
[----:B------:R-:W-:-:S04]  /*12d0*/  SHF.L.W.U32.HI R0, R0, 0x1e, R0 ;  /* 0x0000001e00007819 */ /* 0x000fc80000010e00 */
[----:B------:R-:W-:Y:S01]  /*12e0*/  ISETP.GT.U32.AND P0, PT, R0, 0x28f5c28, PT ;  /* 0x028f5c280000780c */ /* 0x000fe20003f04070 */
[----:B------:R-:W-:-:S05]  /*12f0*/  IMAD.HI.U32 R0, R6, 0x431bde83, RZ ;  /* 0x431bde8306007827 */ /* 0x000fca00078e00ff */
[----:B------:R-:W-:Y:S01]  /*1300*/  SHF.R.U32.HI R5, RZ, 0x11, R0 ;  /* 0x00000011ff057819 */ /* 0x000fe20000011600 */
[----:B0-----:R-:W-:-:S04]  /*1310*/  VIADD R0, R8, -UR8 ;  /* 0x8000000808007c36 */ /* 0x001fc80008000000 */
[----:B------:R-:W-:Y:S02]  /*1320*/  IMAD R5, R5, -0x7a120, R6 ;  /* 0xfff85ee005057824 */ /* 0x000fe400078e0206 */
[----:B------:R-:W-:-:S04]  /*1330*/  @!P0 IMAD.HI.U32 R4, R7, 0x431bde83, RZ ;  /* 0x431bde8307048827 */ /* 0x000fc800078e00ff */
[----:B------:R-:W-:Y:S01]  /*1340*/  IMAD R5, R0, 0x1f4, R5 ;  /* 0x000001f400057824 */ /* 0x000fe200078e0205 */
[----:B------:R-:W-:Y:S01]  /*1350*/  @!P0 SHF.R.U32.HI R4, RZ, 0x11, R4 ;  /* 0x00000011ff048819 */ /* 0x000fe20000011604 */
[----:B--2---:R-:W-:-:S04]  /*1360*/  IMAD.WIDE.U32 R16, R16, 0x4, R2 ;  /* 0x0000000410107825 */ /* 0x004fc800078e0002 */
[----:B------:R-:W-:-:S04]  /*1370*/  @!P0 IMAD R4, R4, -0x7a120, R7 ;  /* 0xfff85ee004048824 */ /* 0x000fc800078e0207 */
[----:B------:R-:W-:-:S05]  /*1380*/  @!P0 VIADD R5, R4, 0x7a120 ;  /* 0x0007a12004058836 */ /* 0x000fca0000000000 */
[----:B-1----:R-:W-:Y:S01]  /*1390*/  STG.E desc[UR4][R16.64], R5 ;  /* 0x0000000510007986 */ /* 0x002fe2000c101904 */
[----:B------:R-:W-:Y:S05]  /*13a0*/  EXIT ;  /* 0x000000000000794d */ /* 0x000fea0003800000 */
.L_x_50:
        /* <DEDUP_REMOVED lines=13> */
.L_x_58:


//--------------------- .text._Z13mining_kerneljjPj --------------------------
	.section	.text._Z13mining_kerneljjPj,"ax",@progbits
	.align	128
        .global         _Z13mining_kerneljjPj
        .type           _Z13mining_kerneljjPj,@function
        .size           _Z13mining_kerneljjPj,(.L_x_59 - _Z13mining_kerneljjPj)
        .other          _Z13mining_kerneljjPj,@"STO_CUDA_ENTRY STV_DEFAULT"
_Z13mining_kerneljjPj:
.text._Z13mining_kerneljjPj:
[----:B------:R-:W0:Y:S01]  /*0000*/  LDC R1, c[0x0][0x37c] ;  /* 0x0000df00ff017b82 */ /* 0x000e220000000800 */
[----:B------:R-:W1:Y:S07]  /*0010*/  S2R R0, SR_TID.X ;  /* 0x0000000000007919 */ /* 0x000e6e0000002100 */
[----:B------:R-:W1:Y:S01]  /*0020*/  S2UR UR4, SR_CTAID.X ;  /* 0x00000000000479c3 */ /* 0x000e620000002500 */
[----:B------:R-:W2:Y:S01]  /*0030*/  LDCU UR5, c[0x0][0x380] ;  /* 0x00007000ff0577ac */ /* 0x000ea20008000800 */
[----:B0-----:R-:W-:Y:S01]  /*0040*/  VIADD R1, R1, 0xffffff00 ;  /* 0xffffff0001017836 */ /* 0x001fe20000000000 */
[----:B------:R-:W-:Y:S01]  /*0050*/  CS2R R4, SRZ ;  /* 0x0000000000047805 */ /* 0x000fe2000001ff00 */
[----:B------:R-:W-:-:S02]  /*0060*/  IMAD.MOV.U32 R6, RZ, RZ, RZ ;  /* 0x000000ffff067224 */ /* 0x000fc400078e00ff */
[----:B------:R-:W-:Y:S01]  /*0070*/  VIADD R2, R1, 0x28 ;  /* 0x0000002801027836 */ /* 0x000fe20000000000 */
[----:B------:R0:W-:Y:S01]  /*0080*/  STL.128 [R1], RZ ;  /* 0x000000ff01007387 */ /* 0x0001e20000100c00 */
[----:B------:R-:W1:Y:S01]  /*0090*/  LDC R7, c[0x0][0x360] ;  /* 0x0000d800ff077b82 */ /* 0x000e620000000800 */
[----:B------:R-:W-:Y:S02]  /*00a0*/  IMAD.MOV.U32 R8, RZ, RZ, RZ ;  /* 0x000000ffff087224 */ /* 0x000fe400078e00ff */
[----:B------:R0:W-:Y:S01]  /*00b0*/  STL.128 [R1+0x10], RZ ;  /* 0x000010ff01007387 */ /* 0x0001e20000100c00 */
[----:B------:R-:W-:-:S03]  /*00c0*/  IMAD.MOV.U32 R3, RZ, RZ, R2 ;  /* 0x000000ffff037224 */ /* 0x000fc600078e0002 */
[----:B------:R0:W-:Y:S01]  /*00d0*/  STL.128 [R1+0x20], RZ ;  /* 0x000020ff01007387 */ /* 0x0001e20000100c00 */
[----:B-1----:R-:W-:Y:S01]  /*00e0*/  IMAD R7, R7, UR4, R0 ;  /* 0x0000000407077c24 */ /* 0x002fe2000f8e0200 */
[----:B------:R-:W-:Y:S01]  /*00f0*/  UMOV UR4, URZ ;  /* 0x000000ff00047c82 */ /* 0x000fe20008000000 */
[----:B------:R-:W-:Y:S02]  /*0100*/  IMAD.MOV.U32 R0, RZ, RZ, R1 ;  /* 0x000000ffff007224 */ /* 0x000fe400078e0001 */
[----:B--2---:R-:W-:-:S05]  /*0110*/  VIADD R7, R7, UR5 ;  /* 0x0000000507077c36 */ /* 0x004fca0008000000 */
[----:B------:R0:W-:Y:S02]  /*0120*/  STL.128 [R1+0x30], R4 ;  /* 0x0000300401007387 */ /* 0x0001e40000100c00 */
.L_x_51:
[----:B0-----:R-:W2:Y:S04]  /*0130*/  LDL.64 R4, [R3+0x10] ;  /* 0x0000100003047983 */ /* 0x001ea80000100a00 */
        /* <DEDUP_REMOVED lines=54> */
[----:B------:R-:W0:Y:S01]  /*04a0*/  LDCU.64 UR6, c[0x3][0x100] ;  /* 0x00c02000ff0677ac */ /* 0x000e220008000a00 */
[----:B------:R-:W1:Y:S01]  /*04b0*/  LDCU.64 UR8, c[0x3][0x110] ;  /* 0x00c02200ff0877ac */ /* 0x000e620008000a00 */
[----:B------:R-:W2:Y:S01]  /*04c0*/  LDCU.64 UR10, c[0x3][0x118] ;  /* 0x00c02300ff0a77ac */ /* 0x000ea20008000a00 */
[----:B------:R-:W3:Y:S01]  /*04d0*/  LDCU.64 UR4, c[0x3][0x108] ;  /* 0x00c02100ff0477ac */ /* 0x000ee20008000a00 */
[----:B0-----:R-:W-:Y:S02]  /*04e0*/  IMAD.U32 R3, RZ, RZ, UR6 ;  /* 0x00000006ff037e24 */ /* 0x001fe4000f8e00ff */
[----:B------:R-:W-:Y:S02]  /*04f0*/  IMAD.U32 R6, RZ, RZ, UR7 ;  /* 0x00000007ff067e24 */ /* 0x000fe4000f8e00ff */
[----:B-1----:R-:W-:Y:S02]  /*0500*/  IMAD.U32 R14, RZ, RZ, UR8 ;  /* 0x00000008ff0e7e24 */ /* 0x002fe4000f8e00ff */
[----:B------:R-:W-:-:S02]  /*0510*/  IMAD.U32 R15, RZ, RZ, UR9 ;  /* 0x00000009ff0f7e24 */ /* 0x000fc4000f8e00ff */
[----:B--2---:R-:W-:Y:S02]  /*0520*/  IMAD.U32 R16, RZ, RZ, UR10 ;  /* 0x0000000aff107e24 */ /* 0x004fe4000f8e00ff */
[----:B------:R-:W-:Y:S02]  /*0530*/  IMAD.U32 R17, RZ, RZ, UR11 ;  /* 0x0000000bff117e24 */ /* 0x000fe4000f8e00ff */
[----:B---3--:R-:W-:Y:S01]  /*0540*/  IMAD.U32 R13, RZ, RZ, UR4 ;  /* 0x00000004ff0d7e24 */ /* 0x008fe2000f8e00ff */
[----:B------:R-:W-:Y:S01]  /*0550*/  UMOV UR4, URZ ;  /* 0x000000ff00047c82 */ /* 0x000fe20008000000 */
[----:B------:R-:W-:Y:S01]  /*0560*/  IMAD.U32 R12, RZ, RZ, UR5 ;  /* 0x00000005ff0c7e24 */ /* 0x000fe2000f8e00ff */
[----:B------:R-:W-:-:S06]  /*0570*/  UMOV UR5, URZ ;  /* 0x000000ff00057c82 */ /* 0x000fcc0008000000 */
.L_x_52:
        /* <DEDUP_REMOVED lines=19> */
[----:B------:R-:W-:Y:S02]  /*06b0*/  IADD3 R18, PT, PT, R21, R18, R16 ;  /* 0x0000001215127210 */ /* 0x000fe40007ffe010 */
[--C-:B------:R-:W-:Y:S02]  /*06c0*/  SHF.L.W.U32.HI R8, R3, 0xa, R3.reuse ;  /* 0x0000000a03087819 */ /* 0x100fe40000010e03 */
[----:B------:R-:W-:Y:S01]  /*06d0*/  IADD3 R18, PT, PT, R9, UR7, R18 ;  /* 0x0000000709127c10 */ /* 0x000fe2000fffe012 */
[----:B------:R-:W0:Y:S01]  /*06e0*/  LDCU.64 UR6, c[0x3][UR5+0x8] ;  /* 0x00c00100050677ac */ /* 0x000e220008000a00 */
[----:B------:R-:W-:Y:S02]  /*06f0*/  LOP3.LUT R12, R6, R13, R3, 0xe8, !PT ;  /* 0x0000000d060c7212 */ /* 0x000fe400078ee803 */
[----:B------:R-:W-:Y:S01]  /*0700*/  LOP3.LUT R4, R8, R4, R19, 0x96, !PT ;  /* 0x0000000408047212 */ /* 0x000fe200078e9613 */
[----:B------:R-:W-:Y:S01]  /*0710*/  IMAD.IADD R16, R18, 0x1, R13 ;  /* 0x0000000112107824 */ /* 0x000fe200078e020d */
[----:B------:R-:W-:-:S02]  /*0720*/  UIADD3 UR5, UPT, UPT, UR5, 0x10, URZ ;  /* 0x0000001005057890 */ /* 0x000fc4000fffe0ff */
[----:B------:R-:W-:Y:S02]  /*0730*/  IADD3 R12, PT, PT, R5, R4, R12 ;  /* 0x00000004050c7210 */ /* 0x000fe40007ffe00c */
[----:B------:R-:W-:Y:S02]  /*0740*/  SHF.L.W.U32.HI R9, R16, 0x1a, R16 ;  /* 0x0000001a10097819 */ /* 0x000fe40000010e10 */
[C-C-:B------:R-:W-:Y:S02]  /*0750*/  SHF.L.W.U32.HI R4, R12.reuse, 0x1e, R12.reuse ;  /* 0x0000001e0c047819 */ /* 0x140fe40000010e0c */
[C-C-:B------:R-:W-:Y:S02]  /*0760*/  SHF.L.W.U32.HI R5, R12.reuse, 0x13, R12.reuse ;  /* 0x000000130c057819 */ /* 0x140fe40000010e0c */
[----:B------:R-:W-:Y:S02]  /*0770*/  SHF.L.W.U32.HI R8, R12, 0xa, R12 ;  /* 0x0000000a0c087819 */ /* 0x000fe40000010e0c */
[----:B------:R-:W-:-:S02]  /*0780*/  SHF.L.W.U32.HI R20, R16, 0x15, R16 ;  /* 0x0000001510147819 */ /* 0x000fc40000010e10 */
[----:B------:R-:W-:Y:S02]  /*0790*/  SHF.L.W.U32.HI R13, R16, 0x7, R16 ;  /* 0x00000007100d7819 */ /* 0x000fe40000010e10 */
[----:B------:R-:W-:Y:S02]  /*07a0*/  LOP3.LUT R5, R8, R4, R5, 0x96, !PT ;  /* 0x0000000408057212 */ /* 0x000fe400078e9605 */
[----:B------:R-:W-:Y:S02]  /*07b0*/  LOP3.LUT R20, R13, R9, R20, 0x96, !PT ;  /* 0x000000090d147212 */ /* 0x000fe400078e9614 */
[----:B------:R-:W-:Y:S02]  /*07c0*/  LOP3.LUT R4, R14, R16, R17, 0xb8, !PT ;  /* 0x000000100e047212 */ /* 0x000fe400078eb811 */
[----:B------:R-:W-:Y:S02]  /*07d0*/  LOP3.LUT R13, R3, R6, R12, 0xe8, !PT ;  /* 0x00000006030d7212 */ /* 0x000fe400078ee80c */
[----:B------:R-:W-:-:S02]  /*07e0*/  IADD3 R15, PT, PT, R20, R4, R15 ;  /* 0x00000004140f7210 */ /* 0x000fc40007ffe00f */
[----:B------:R-:W-:Y:S02]  /*07f0*/  IADD3 R13, PT, PT, R18, R5, R13 ;  /* 0x00000005120d7210 */ /* 0x000fe40007ffe00d */
[----:B0-----:R-:W-:Y:S02]  /*0800*/  IADD3 R5, PT, PT, R10, UR6, R15 ;  /* 0x000000060a057c10 */ /* 0x001fe4000fffe00f */
[C-C-:B------:R-:W-:Y:S02]  /*0810*/  SHF.L.W.U32.HI R4, R13.reuse, 0x1e, R13.reuse ;  /* 0x0000001e0d047819 */ /* 0x140fe40000010e0d */
[--C-:B------:R-:W-:Y:S01]  /*0820*/  SHF.L.W.U32.HI R9, R13, 0x13, R13.reuse ;  /* 0x000000130d097819 */ /* 0x100fe20000010e0d */
[----:B------:R-:W-:Y:S01]  /*0830*/  IMAD.IADD R15, R5, 0x1, R6 ;  /* 0x00000001050f7824 */ /* 0x000fe200078e0206 */
[--C-:B------:R-:W-:Y:S02]  /*0840*/  SHF.L.W.U32.HI R8, R13, 0xa, R13.reuse ;  /* 0x0000000a0d087819 */ /* 0x100fe40000010e0d */
[----:B------:R-:W-:-:S02]  /*0850*/  LOP3.LUT R6, R12, R3, R13, 0xe8, !PT ;  /* 0x000000030c067212 */ /* 0x000fc400078ee80d */
[----:B------:R-:W-:Y:S02]  /*0860*/  LOP3.LUT R4, R8, R4, R9, 0x96, !PT ;  /* 0x0000000408047212 */ /* 0x000fe400078e9609 */
[C-C-:B------:R-:W-:Y:S02]  /*0870*/  SHF.L.W.U32.HI R8, R15.reuse, 0x1a, R15.reuse ;  /* 0x0000001a0f087819 */ /* 0x140fe40000010e0f */
[C-C-:B------:R-:W-:Y:S02]  /*0880*/  SHF.L.W.U32.HI R9, R15.reuse, 0x15, R15.reuse ;  /* 0x000000150f097819 */ /* 0x140fe40000010e0f */
[----:B------:R-:W-:Y:S02]  /*0890*/  SHF.L.W.U32.HI R10, R15, 0x7, R15 ;  /* 0x000000070f0a7819 */ /* 0x000fe40000010e0f */
[----:B------:R-:W-:Y:S02]  /*08a0*/  IADD3 R6, PT, PT, R5, R4, R6 ;  /* 0x0000000405067210 */ /* 0x000fe40007ffe006 */
[----:B------:R-:W-:-:S02]  /*08b0*/  LOP3.LUT R9, R10, R8, R9, 0x96, !PT ;  /* 0x000000080a097212 */ /* 0x000fc400078e9609 */
[----:B------:R-:W-:Y:S02]  /*08c0*/  LOP3.LUT R4, R17, R15, R16, 0xb8, !PT ;  /* 0x0000000f11047212 */ /* 0x000fe400078eb810 */
[C---:B------:R-:W-:Y:S02]  /*08d0*/  SHF.L.W.U32.HI R5, R6.reuse, 0x1e, R6 ;  /* 0x0000001e06057819 */ /* 0x040fe40000010e06 */
[----:B------:R-:W-:Y:S02]  /*08e0*/  IADD3 R4, PT, PT, R9, R4, R14 ;  /* 0x0000000409047210 */ /* 0x000fe40007ffe00e */
[C-C-:B------:R-:W-:Y:S02]  /*08f0*/  SHF.L.W.U32.HI R8, R6.reuse, 0x13, R6.reuse ;  /* 0x0000001306087819 */ /* 0x140fe40000010e06 */
[----:B------:R-:W-:Y:S02]  /*0900*/  SHF.L.W.U32.HI R10, R6, 0xa, R6 ;  /* 0x0000000a060a7819 */ /* 0x000fe40000010e06 */
[----:B------:R-:W-:-:S02]  /*0910*/  IADD3 R4, PT, PT, R11, UR7, R4 ;  /* 0x000000070b047c10 */ /* 0x000fc4000fffe004 */
[----:B------:R-:W-:Y:S02]  /*0920*/  LOP3.LUT R5, R10, R5, R8, 0x96, !PT ;  /* 0x000000050a057212 */ /* 0x000fe400078e9608 */
        /* <DEDUP_REMOVED lines=8> */
[----:B------:R-:W1:Y:S01]  /*09b0*/  LDCU.128 UR4, c[0x3][0x100] ;  /* 0x00c02000ff0477ac */ /* 0x000e620008000c00 */
[----:B------:R-:W-:Y:S02]  /*09c0*/  IMAD.MOV.U32 R22, RZ, RZ, RZ ;  /* 0x000000ffff167224 */ /* 0x000fe400078e00ff */
[----:B------:R0:W-:Y:S01]  /*09d0*/  STL.128 [R0], R8 ;  /* 0x0000000800007387 */ /* 0x0001e20000100c00 */
[----:B------:R-:W2:Y:S03]  /*09e0*/  LDCU.128 UR8, c[0x3][0x110] ;  /* 0x00c02200ff0877ac */ /* 0x000ea60008000c00 */
[----:B------:R0:W-:Y:S04]  /*09f0*/  STL.128 [R0+0x20], RZ ;  /* 0x000020ff00007387 */ /* 0x0001e80000100c00 */
[----:B------:R0:W-:Y:S01]  /*0a00*/  STL.128 [R0+0x30], RZ ;  /* 0x000030ff00007387 */ /* 0x0001e20000100c00 */
[----:B-1----:R-:W-:-:S02]  /*0a10*/  VIADD R6, R6, UR5 ;  /* 0x0000000506067c36 */ /* 0x002fc40008000000 */
[----:B------:R-:W-:Y:S02]  /*0a20*/  VIADD R13, R13, UR6 ;  /* 0x000000060d0d7c36 */ /* 0x000fe40008000000 */
[----:B------:R-:W-:Y:S02]  /*0a30*/  VIADD R12, R12, UR7 ;  /* 0x000000070c0c7c36 */ /* 0x000fe40008000000 */
[----:B--2---:R-:W-:Y:S02]  /*0a40*/  VIADD R14, R14, UR8 ;  /* 0x000000080e0e7c36 */ /* 0x004fe40008000000 */
[----:B------:R-:W-:Y:S02]  /*0a50*/  VIADD R15, R15, UR9 ;  /* 0x000000090f0f7c36 */ /* 0x000fe40008000000 */
[----:B------:R-:W-:Y:S02]  /*0a60*/  VIADD R16, R16, UR10 ;  /* 0x0000000a10107c36 */ /* 0x000fe40008000000 */
[----:B------:R-:W-:-:S02]  /*0a70*/  VIADD R17, R17, UR11 ;  /* 0x0000000b11117c36 */ /* 0x000fc40008000000 */
[----:B------:R-:W-:Y:S01]  /*0a80*/  VIADD R3, R3, UR4 ;  /* 0x0000000403037c36 */ /* 0x000fe20008000000 */
[----:B0-----:R-:W-:-:S06]  /*0a90*/  UMOV UR4, URZ ;  /* 0x000000ff00047c82 */ /* 0x001fcc0008000000 */
.L_x_53:
[----:B------:R-:W2:Y:S04]  /*0aa0*/  LDL.64 R4, [R2+0x10] ;  /* 0x0000100002047983 */ /* 0x000ea80000100a00 */
        /* <DEDUP_REMOVED lines=10> */
[----:B------:R-:W-:Y:S02]  /*0b50*/  SHF.R.U32.HI R25, RZ, 0xa, R4 ;  /* 0x0000000aff197819 */ /* 0x000fe40000011604 */
[----:B------:R-:W-:Y:S02]  /*0b60*/  LOP3.LUT R5, R5, R23, R24, 0x96, !PT ;  /* 0x0000001705057212 */ /* 0x000fe400078e9618 */
[----:B------:R-:W-:-:S02]  /*0b70*/  SHF.L.W.U32.HI R23, R4, 0xf, R4 ;  /* 0x0000000f04177819 */ /* 0x000fc40000010e04 */
[----:B------:R-:W-:Y:S02]  /*0b80*/  SHF.L.W.U32.HI R24, R4, 0xd, R4 ;  /* 0x0000000d04187819 */ /* 0x000fe40000010e04 */
[--C-:B---3--:R-:W-:Y:S02]  /*0b90*/  SHF.L.W.U32.HI R26, R9, 0xe, R9.reuse ;  /* 0x0000000e091a7819 */ /* 0x108fe40000010e09 */
[----:B------:R-:W-:Y:S02]  /*0ba0*/  LOP3.LUT R24, R25, R23, R24, 0x96, !PT ;  /* 0x0000001719187212 */ /* 0x000fe400078e9618 */
[--C-:B------:R-:W-:Y:S02]  /*0bb0*/  SHF.L.W.U32.HI R23, R9, 0x19, R9.reuse ;  /* 0x0000001909177819 */ /* 0x100fe40000010e09 */
[----:B------:R-:W-:Y:S02]  /*0bc0*/  SHF.R.U32.HI R25, RZ, 0x3, R9 ;  /* 0x00000003ff197819 */ /* 0x000fe40000011609 */
[----:B----4-:R-:W-:-:S02]  /*0bd0*/  IADD3 R8, PT, PT, R8, R24, R21 ;  /* 0x0000001808087210 */ /* 0x010fc40007ffe015 */
[----:B------:R-:W-:Y:S02]  /*0be0*/  LOP3.LUT R23, R25, R23, R26, 0x96, !PT ;  /* 0x0000001719177212 */ /* 0x000fe400078e961a */
[C-C-:B------:R-:W-:Y:S02]  /*0bf0*/  SHF.L.W.U32.HI R21, R10.reuse, 0x19, R10.reuse ;  /* 0x000000190a157819 */ /* 0x140fe40000010e0a */
[----:B------:R-:W-:Y:S01]  /*0c00*/  SHF.L.W.U32.HI R24, R10, 0xe, R10 ;  /* 0x0000000e0a187819 */ /* 0x000fe20000010e0a */
[----:B------:R-:W-:Y:S01]  /*0c10*/  IMAD.IADD R8, R23, 0x1, R8 ;  /* 0x0000000117087824 */ /* 0x000fe200078e0208 */
[----:B------:R-:W-:Y:S02]  /*0c20*/  SHF.R.U32.HI R25, RZ, 0x3, R10 ;  /* 0x00000003ff197819 */ /* 0x000fe4000001160a */
[----:B------:R-:W-:Y:S02]  /*0c30*/  IADD3 R22, PT, PT, R9, R5, R22 ;  /* 0x0000000509167210 */ /* 0x000fe40007ffe016 */
[----:B------:R-:W-:-:S02]  /*0c40*/  LOP3.LUT R21, R25, R21, R24, 0x96, !PT ;  /* 0x0000001519157212 */ /* 0x000fc400078e9618 */
[C-C-:B------:R-:W-:Y:S02]  /*0c50*/  SHF.L.W.U32.HI R5, R11.reuse, 0x19, R11.reuse ;  /* 0x000000190b057819 */ /* 0x140fe40000010e0b */
[--C-:B------:R-:W-:Y:S01]  /*0c60*/  SHF.L.W.U32.HI R24, R11, 0xe, R11.reuse ;  /* 0x0000000e0b187819 */ /* 0x100fe20000010e0b */
[----:B------:R-:W-:Y:S01]  /*0c70*/  IMAD.IADD R9, R21, 0x1, R22 ;  /* 0x0000000115097824 */ /* 0x000fe200078e0216 */
[----:B------:R-:W-:Y:S02]  /*0c80*/  SHF.R.U32.HI R25, RZ, 0x3, R11 ;  /* 0x00000003ff197819 */ /* 0x000fe4000001160b */
[C-C-:B------:R-:W-:Y:S02]  /*0c90*/  SHF.L.W.U32.HI R21, R8.reuse, 0xf, R8.reuse ;  /* 0x0000000f08157819 */ /* 0x140fe40000010e08 */
[--C-:B------:R-:W-:Y:S01]  /*0ca0*/  SHF.L.W.U32.HI R22, R8, 0xd, R8.reuse ;  /* 0x0000000d08167819 */ /* 0x100fe20000010e08 */
[----:B------:R-:W-:Y:S01]  /*0cb0*/  STL.64 [R2+0x18], R8 ;  /* 0x0000180802007387 */ /* 0x000fe20000100a00 */
[----:B------:R-:W-:-:S02]  /*0cc0*/  SHF.R.U32.HI R23, RZ, 0xa, R8 ;  /* 0x0000000aff177819 */ /* 0x000fc40000011608 */
[----:B------:R-:W-:Y:S02]  /*0cd0*/  LOP3.LUT R5, R25, R5, R24, 0x96, !PT ;  /* 0x0000000519057212 */ /* 0x000fe400078e9618 */
[C-C-:B------:R-:W-:Y:S02]  /*0ce0*/  SHF.L.W.U32.HI R24, R9.reuse, 0xf, R9.reuse ;  /* 0x0000000f09187819 */ /* 0x140fe40000010e09 */
[--C-:B------:R-:W-:Y:S02]  /*0cf0*/  SHF.L.W.U32.HI R25, R9, 0xd, R9.reuse ;  /* 0x0000000d09197819 */ /* 0x100fe40000010e09 */
[----:B------:R-:W-:Y:S02]  /*0d00*/  SHF.R.U32.HI R26, RZ, 0xa, R9 ;  /* 0x0000000aff1a7819 */ /* 0x000fe40000011609 */
[----:B------:R-:W-:Y:S02]  /*0d10*/  LOP3.LUT R21, R23, R21, R22, 0x96, !PT ;  /* 0x0000001517157212 */ /* 0x000fe400078e9616 */
[----:B-----5:R-:W-:-:S02]  /*0d20*/  SHF.L.W.U32.HI R22, R18, 0x19, R18 ;  /* 0x0000001912167819 */ /* 0x020fc40000010e12 */
[--C-:B------:R-:W-:Y:S02]  /*0d30*/  SHF.L.W.U32.HI R23, R18, 0xe, R18.reuse ;  /* 0x0000000e12177819 */ /* 0x100fe40000010e12 */
[----:B------:R-:W-:Y:S02]  /*0d40*/  LOP3.LUT R24, R26, R24, R25, 0x96, !PT ;  /* 0x000000181a187212 */ /* 0x000fe400078e9619 */
[----:B------:R-:W-:Y:S02]  /*0d50*/  SHF.R.U32.HI R18, RZ, 0x3, R18 ;  /* 0x00000003ff127819 */ /* 0x000fe40000011612 */
[----:B------:R-:W-:Y:S02]  /*0d60*/  IADD3 R11, PT, PT, R11, R24, R20 ;  /* 0x000000180b0b7210 */ /* 0x000fe40007ffe014 */
[----:B------:R-:W-:Y:S01]  /*0d70*/  LOP3.LUT R18, R18, R22, R23, 0x96, !PT ;  /* 0x0000001612127212 */ /* 0x000fe200078e9617 */
[----:B------:R-:W-:Y:S01]  /*0d80*/  IMAD.MOV.U32 R22, RZ, RZ, R4 ;  /* 0x000000ffff167224 */ /* 0x000fe200078e0004 */
[----:B------:R-:W-:-:S03]  /*0d90*/  IADD3 R10, PT, PT, R10, R21, R19 ;  /* 0x000000150a0a7210 */ /* 0x000fc60007ffe013 */
[----:B------:R-:W-:Y:S02]  /*0da0*/  IMAD.IADD R11, R18, 0x1, R11 ;  /* 0x00000001120b7824 */ /* 0x000fe400078e020b */
[----:B------:R-:W-:Y:S02]  /*0db0*/  IMAD.IADD R5, R5, 0x1, R10 ;  /* 0x0000000105057824 */ /* 0x000fe400078e020a */
[----:B------:R-:W-:Y:S01]  /*0dc0*/  VIADD R10, R2, 0x10 ;  /* 0x00000010020a7836 */ /* 0x000fe20000000000 */
[----:B------:R-:W-:Y:S04]  /*0dd0*/  STL [R2+0x24], R11 ;  /* 0x0000240b02007387 */ /* 0x000fe80000100800 */
[----:B------:R0:W-:Y:S02]  /*0de0*/  STL [R2+0x20], R5 ;  /* 0x0000200502007387 */ /* 0x0001e40000100800 */
[----:B0-----:R-:W-:Y:S01]  /*0df0*/  IMAD.MOV.U32 R2, RZ, RZ, R10 ;  /* 0x000000ffff027224 */ /* 0x001fe200078e000a */
[----:B------:R-:W-:Y:S06]  /*0e00*/  BRA.U UP0, `(.L_x_53) ;  /* 0xfffffffd00247547 */ /* 0x000fec000b83ffff */
[----:B------:R-:W-:Y:S01]  /*0e10*/  IMAD.MOV.U32 R5, RZ, RZ, R3 ;  /* 0x000000ffff057224 */ /* 0x000fe200078e0003 */
[----:B------:R-:W-:Y:S01]  /*0e20*/  UMOV UR5, 0x8 ;  /* 0x0000000800057882 */ /* 0x000fe20000000000 */
[----:B------:R-:W-:-:S05]  /*0e30*/  UMOV UR4, URZ ;  /* 0x000000ff00047c82 */ /* 0x000fca0008000000 */
.L_x_54:
        /* <DEDUP_REMOVED lines=23> */
[----:B------:R-:W-:Y:S01]  /*0fb0*/  IADD3 R4, PT, PT, R9, UR7, R16 ;  /* 0x0000000709047c10 */ /* 0x000fe2000fffe010 */
[----:B------:R-:W0:Y:S01]  /*0fc0*/  LDCU.64 UR6, c[0x3][UR5] ;  /* 0x00c00000050677ac */ /* 0x000e220008000a00 */
[----:B------:R-:W-:-:S03]  /*0fd0*/  LOP3.LUT R12, R6, R13, R5, 0xe8, !PT ;  /* 0x0000000d060c7212 */ /* 0x000fc600078ee805 */
[----:B------:R-:W-:Y:S01]  /*0fe0*/  IMAD.IADD R16, R4, 0x1, R13 ;  /* 0x0000000104107824 */ /* 0x000fe200078e020d */
[----:B------:R-:W-:Y:S01]  /*0ff0*/  IADD3 R12, PT, PT, R19, R2, R12 ;  /* 0x00000002130c7210 */ /* 0x000fe20007ffe00c */
[----:B------:R-:W-:-:S03]  /*1000*/  UIADD3 UR5, UPT, UPT, UR5, 0x10, URZ ;  /* 0x0000001005057890 */ /* 0x000fc6000fffe0ff */
        /* <DEDUP_REMOVED lines=35> */
[----:B------:R-:W0:Y:S01]  /*1240*/  LDCU UR4, c[0x0][0x384] ;  /* 0x00007080ff0477ac */ /* 0x000e220008000800 */
[----:B------:R-:W1:Y:S01]  /*1250*/  S2R R0, SR_LANEID ;  /* 0x0000000000007919 */ /* 0x000e620000000000 */
[----:B------:R-:W-:Y:S02]  /*1260*/  IMAD.IADD R3, R3, 0x1, R5 ;  /* 0x0000000103037824 */ /* 0x000fe400078e0205 */
[----:B------:R-:W2:Y:S01]  /*1270*/  LDC.64 R4, c[0x4][RZ] ;  /* 0x01000000ff047b82 */ /* 0x000ea20000000a00 */
[----:B------:R-:W-:Y:S02]  /*1280*/  VOTEU.ANY UR6, UPT, PT ;  /* 0x0000000000067886 */ /* 0x000fe400038e0100 */
[----:B------:R-:W-:Y:S02]  /*1290*/  UFLO.U32 UR7, UR6 ;  /* 0x00000006000772bd */ /* 0x000fe400080e0000 */
[----:B------:R-:W2:Y:S01]  /*12a0*/  POPC R9, UR6 ;  /* 0x0000000600097d09 */ /* 0x000ea20008000000 */
[----:B0-----:R-:W-:Y:S01]  /*12b0*/  ISETP.GE.U32.AND P0, PT, R3, UR4, PT ;  /* 0x0000000403007c0c */ /* 0x001fe2000bf06070 */
[----:B------:R-:W0:-:S12]  /*12c0*/  LDCU.64 UR4, c[0x0][0x358] ;  /* 0x00006b00ff0477ac */ /* 0x000e180008000a00 */
[----:B------:R-:W0:Y:S01]  /*12d0*/  @!P0 LDC.64 R2, c[0x0][0x388] ;  /* 0x0000e200ff028b82 */ /* 0x000e220000000a00 */
[----:B-1----:R-:W-:Y:S01]  /*12e0*/  ISETP.EQ.U32.AND P1, PT, R0, UR7, PT ;  /* 0x0000000700007c0c */ /* 0x002fe2000bf22070 */
[----:B0-----:R-:W-:-:S12]  /*12f0*/  @!P0 STG.E desc[UR4][R2.64], R7 ;  /* 0x0000000702008986 */ /* 0x001fd8000c101904 */
[----:B--2---:R-:W-:Y:S01]  /*1300*/  @P1 REDG.E.ADD.STRONG.GPU desc[UR4][R4.64], R9 ;  /* 0x000000090400198e */ /* 0x004fe2000c12e104 */
[----:B------:R-:W-:Y:S05]  /*1310*/  EXIT ;  /* 0x000000000000794d */ /* 0x000fea0003800000 */
.L_x_55:
        /* <DEDUP_REMOVED lines=14> */
.L_x_59:


//--------------------- .nv.shared.reserved.0     --------------------------
	.section	.nv.shared.reserved.0,"aw",@nobits
	.weak		__nv_reservedSMEM_offset_0_alias
	.size		__nv_reservedSMEM_offset_0_alias, 0, 64
	.other		__nv_reservedSMEM_offset_0_alias,@"STO_CUDA_RESERVED_SHARED STV_DEFAULT"
__nv_reservedSMEM_offset_0_alias:
	.zero		0
	.zero		64


//--------------------- .nv.global                --------------------------
	.section	.nv.global,"aw",@nobits
	.align	4
.nv.global:
	.type		d_hash_counter,@object
	.size		d_hash_counter,(.L_0 - d_hash_counter)
d_hash_counter:
	.zero		4
.L_0:


//--------------------- .nv.constant0._Z17batch_hash_kernelPPKhPKjPPji --------------------------
	.section	.nv.constant0._Z17batch_hash_kernelPPKhPKjPPji,"a",@progbits
	.sectionflags	@""
	.align	4
.nv.constant0._Z17batch_hash_kernelPPKhPKjPPji:
	.zero		924


//--------------------- .nv.constant0._Z19compute_hash_kernelPKhjPj --------------------------
	.section	.nv.constant0._Z19compute_hash_kernelPKhjPj,"a",@progbits
	.sectionflags	@""
	.align	4
.nv.constant0._Z19compute_hash_kernelPKhjPj:
	.zero		920


//--------------------- .nv.constant0._Z24anomaly_detection_kerneljPj --------------------------
	.section	.nv.constant0._Z24anomaly_detection_kerneljPj,"a",@progbits
	.sectionflags	@""
	.align	4
.nv.constant0._Z24anomaly_detection_kerneljPj:
	.zero		912


//--------------------- .nv.constant0._Z13mining_kerneljjPj --------------------------
	.section	.nv.constant0._Z13mining_kerneljjPj,"a",@progbits
	.sectionflags	@""
	.align	4
.nv.constant0._Z13mining_kerneljjPj:
	.zero		912


//--------------------- SYMBOLS --------------------------

	.type		.nv.reservedSmem.offset0,@object
	.size		.nv.reservedSmem.offset0,0x4
